def attn_fwd(
    Q,
    K,
    V,
    Out,
    Lse,
    sm_scale,
    stride_qz,
    stride_qh,
    stride_qm,
    stride_qk,
    stride_kz,
    stride_kh,
    stride_kn,
    stride_kk,
    stride_vz,
    stride_vh,
    stride_vn,
    stride_vk,
    stride_oz,
    stride_oh,
    stride_om,
    stride_ok,
    seqlen_q,
    seqlen_k,
    BLOCK_M: tl.constexpr,
    BLOCK_N: tl.constexpr,
    HEAD_DIM: tl.constexpr,
    CAUSAL: tl.constexpr,
):
    start_m = tl.program_id(0)
    off_hz = tl.program_id(1)
    q_off = off_hz * stride_qh
    k_off = off_hz * stride_kh
    v_off = off_hz * stride_vh
    offs_m = start_m * BLOCK_M + tl.arange(0, BLOCK_M)
    offs_d = tl.arange(0, HEAD_DIM)
    offs_n = tl.arange(0, BLOCK_N)
    q_ptrs = Q + q_off + offs_m[:, None] * stride_qm + offs_d[None, :] * stride_qk
    k_ptrs = K + k_off + offs_d[:, None] * stride_kk + offs_n[None, :] * stride_kn
    v_ptrs = V + v_off + offs_n[:, None] * stride_vn + offs_d[None, :] * stride_vk
    m_i = tl.full([BLOCK_M], float("-inf"), dtype=tl.float32)
    l_i = tl.zeros([BLOCK_M], dtype=tl.float32) + 1.0
    acc = tl.zeros([BLOCK_M, HEAD_DIM], dtype=tl.float32)
    q = tl.load(q_ptrs)
    acc, l_i, m_i = _attn_fwd_inner(
        acc,
        l_i,
        m_i,
        q,
        k_ptrs,
        v_ptrs,
        sm_scale,
        stride_kn,
        stride_vn,
        start_m,
        seqlen_k,
        BLOCK_M,
        BLOCK_N,
        HEAD_DIM,
        CAUSAL,
    )
    acc = acc / l_i[:, None]
    lse = m_i + tl.math.log2(l_i) / 1.4426950408889634
    o_ptrs = (
        Out
        + off_hz * stride_oh
        + offs_m[:, None] * stride_om
        + offs_d[None, :] * stride_ok
    )
    tl.store(o_ptrs, acc.to(Out.dtype.element_ty))
    tl.store(Lse + off_hz * seqlen_q + offs_m, lse)

# config = {"BLOCK_M": 128, "BLOCK_N": 32, "HEAD_DIM": 128, "arch": "sm_90", "causal": false, "dtype": "fp16", "num_stages": 2, "num_warps": 8}
# arch = sm_90


// ===== COMPILED SASS (sm_90a) =====

	.target	sm_90a

	.elftype	@"ET_EXEC"


//--------------------- .note.nv.tkinfo           --------------------------
	.section	.note.nv.tkinfo,"",@"SHT_NOTE"
	.sectionflags	@"SHF_NOTE_NV_TKINFO"
	.tkinfo
        /*0018*/ 	.word	0x00000002
        /*0030*/ 	.string	""
        /*0030*/ 	.string	"ptxas"
        /*0030*/ 	.string	"Cuda compilation tools, release 13.0, V13.0.88"
        /*0030*/ 	.string	"Build cuda_13.0.r13.0/compiler.36424714_0"
        /*0030*/ 	.string	"-v  -suppress-debug-info  -lineinfo  -arch sm_90a "



//--------------------- .note.nv.cuinfo           --------------------------
	.section	.note.nv.cuinfo,"",@"SHT_NOTE"
	.sectionflags	@"SHF_NOTE_NV_CUINFO"
        /*0018*/ 	.short	0x0002
        /*001a*/ 	.short	0x005a
        /*001c*/ 	.short	0x0082
	.zero		2


//--------------------- .nv.info                  --------------------------
	.section	.nv.info,"",@"SHT_CUDA_INFO"
	.align	4


	//----- nvinfo : EIATTR_REGCOUNT
	.align		4
        /*0000*/ 	.byte	0x04, 0x2f
        /*0002*/ 	.short	(.L_2 - .L_1)
	.align		4
.L_1:
        /*0004*/ 	.word	index@(attn_fwd)
        /*0008*/ 	.word	0x000000ce


	//----- nvinfo : EIATTR_FRAME_SIZE
	.align		4
.L_2:
        /*000c*/ 	.byte	0x04, 0x11
        /*000e*/ 	.short	(.L_4 - .L_3)
	.align		4
.L_3:
        /*0010*/ 	.word	index@(attn_fwd)
        /*0014*/ 	.word	0x00000000


	//----- nvinfo : EIATTR_MIN_STACK_SIZE
	.align		4
.L_4:
        /*0018*/ 	.byte	0x04, 0x12
        /*001a*/ 	.short	(.L_6 - .L_5)
	.align		4
.L_5:
        /*001c*/ 	.word	index@(attn_fwd)
        /*0020*/ 	.word	0x00000000
.L_6:


//--------------------- .nv.compat                --------------------------
	.section	.nv.compat,"",@"SHT_CUDA_COMPAT_INFO"
	.align	4
        /*0000*/ 	.byte	0x02, 0x09, 0x01, 0x00, 0x02, 0x02, 0x04, 0x00, 0x02, 0x05, 0x05, 0x00, 0x03, 0x07, 0x01, 0x01
        /*0010*/ 	.byte	0x02, 0x03, 0x00, 0x00, 0x02, 0x06, 0x01, 0x00, 0x04, 0x0b, 0x08, 0x00, 0x00, 0x00, 0x00, 0x00
        /*0020*/ 	.byte	0x00, 0x00, 0x00, 0x00


//--------------------- .nv.info.attn_fwd         --------------------------
	.section	.nv.info.attn_fwd,"",@"SHT_CUDA_INFO"
	.sectionflags	@""
	.align	4


	//----- nvinfo : EIATTR_CUDA_API_VERSION
	.align		4
        /*0000*/ 	.byte	0x04, 0x37
        /*0002*/ 	.short	(.L_8 - .L_7)
.L_7:
        /*0004*/ 	.word	0x00000082


	//----- nvinfo : EIATTR_KPARAM_INFO
	.align		4
.L_8:
        /*0008*/ 	.byte	0x04, 0x17
        /*000a*/ 	.short	(.L_10 - .L_9)
.L_9:
        /*000c*/ 	.word	0x00000000
        /*0010*/ 	.short	0x0019
        /*0012*/ 	.short	0x0080
        /*0014*/ 	.byte	0x00, 0xf4, 0x21, 0x00


	//----- nvinfo : EIATTR_KPARAM_INFO
	.align		4
.L_10:
        /*0018*/ 	.byte	0x04, 0x17
        /*001a*/ 	.short	(.L_12 - .L_11)
.L_11:
        /*001c*/ 	.word	0x00000000
        /*0020*/ 	.short	0x0018
        /*0022*/ 	.short	0x0078
        /*0024*/ 	.byte	0x00, 0xf4, 0x21, 0x00


	//----- nvinfo : EIATTR_KPARAM_INFO
	.align		4
.L_12:
        /*0028*/ 	.byte	0x04, 0x17
        /*002a*/ 	.short	(.L_14 - .L_13)
.L_13:
        /*002c*/ 	.word	0x00000000
        /*0030*/ 	.short	0x0017
        /*0032*/ 	.short	0x0070
        /*0034*/ 	.byte	0x00, 0xf0, 0x11, 0x00


	//----- nvinfo : EIATTR_KPARAM_INFO
	.align		4
.L_14:
        /*0038*/ 	.byte	0x04, 0x17
        /*003a*/ 	.short	(.L_16 - .L_15)
.L_15:
        /*003c*/ 	.word	0x00000000
        /*0040*/ 	.short	0x0016
        /*0042*/ 	.short	0x006c
        /*0044*/ 	.byte	0x00, 0xf0, 0x11, 0x00


	//----- nvinfo : EIATTR_KPARAM_INFO
	.align		4
.L_16:
        /*0048*/ 	.byte	0x04, 0x17
        /*004a*/ 	.short	(.L_18 - .L_17)
.L_17:
        /*004c*/ 	.word	0x00000000
        /*0050*/ 	.short	0x0015
        /*0052*/ 	.short	0x0068
        /*0054*/ 	.byte	0x00, 0xf0, 0x11, 0x00


	//----- nvinfo : EIATTR_KPARAM_INFO
	.align		4
.L_18:
        /*0058*/ 	.byte	0x04, 0x17
        /*005a*/ 	.short	(.L_20 - .L_19)
.L_19:
        /*005c*/ 	.word	0x00000000
        /*0060*/ 	.short	0x0014
        /*0062*/ 	.short	0x0064
        /*0064*/ 	.byte	0x00, 0xf0, 0x11, 0x00


	//----- nvinfo : EIATTR_KPARAM_INFO
	.align		4
.L_20:
        /*0068*/ 	.byte	0x04, 0x17
        /*006a*/ 	.short	(.L_22 - .L_21)
.L_21:
        /*006c*/ 	.word	0x00000000
        /*0070*/ 	.short	0x0013
        /*0072*/ 	.short	0x0060
        /*0074*/ 	.byte	0x00, 0xf0, 0x11, 0x00


	//----- nvinfo : EIATTR_KPARAM_INFO
	.align		4
.L_22:
        /*0078*/ 	.byte	0x04, 0x17
        /*007a*/ 	.short	(.L_24 - .L_23)
.L_23:
        /*007c*/ 	.word	0x00000000
        /*0080*/ 	.short	0x0012
        /*0082*/ 	.short	0x005c
        /*0084*/ 	.byte	0x00, 0xf0, 0x11, 0x00


	//----- nvinfo : EIATTR_KPARAM_INFO
	.align		4
.L_24:
        /*0088*/ 	.byte	0x04, 0x17
        /*008a*/ 	.short	(.L_26 - .L_25)
.L_25:
        /*008c*/ 	.word	0x00000000
        /*0090*/ 	.short	0x0011
        /*0092*/ 	.short	0x0058
        /*0094*/ 	.byte	0x00, 0xf0, 0x11, 0x00


	//----- nvinfo : EIATTR_KPARAM_INFO
	.align		4
.L_26:
        /*0098*/ 	.byte	0x04, 0x17
        /*009a*/ 	.short	(.L_28 - .L_27)
.L_27:
        /*009c*/ 	.word	0x00000000
        /*00a0*/ 	.short	0x0010
        /*00a2*/ 	.short	0x0054
        /*00a4*/ 	.byte	0x00, 0xf0, 0x11, 0x00


	//----- nvinfo : EIATTR_KPARAM_INFO
	.align		4
.L_28:
        /*00a8*/ 	.byte	0x04, 0x17
        /*00aa*/ 	.short	(.L_30 - .L_29)
.L_29:
        /*00ac*/ 	.word	0x00000000
        /*00b0*/ 	.short	0x000f
        /*00b2*/ 	.short	0x0050
        /*00b4*/ 	.byte	0x00, 0xf0, 0x11, 0x00


	//----- nvinfo : EIATTR_KPARAM_INFO
	.align		4
.L_30:
        /*00b8*/ 	.byte	0x04, 0x17
        /*00ba*/ 	.short	(.L_32 - .L_31)
.L_31:
        /*00bc*/ 	.word	0x00000000
        /*00c0*/ 	.short	0x000e
        /*00c2*/ 	.short	0x004c
        /*00c4*/ 	.byte	0x00, 0xf0, 0x11, 0x00


	//----- nvinfo : EIATTR_KPARAM_INFO
	.align		4
.L_32:
        /*00c8*/ 	.byte	0x04, 0x17
        /*00ca*/ 	.short	(.L_34 - .L_33)
.L_33:
        /*00cc*/ 	.word	0x00000000
        /*00d0*/ 	.short	0x000d
        /*00d2*/ 	.short	0x0048
        /*00d4*/ 	.byte	0x00, 0xf0, 0x11, 0x00


	//----- nvinfo : EIATTR_KPARAM_INFO
	.align		4
.L_34:
        /*00d8*/ 	.byte	0x04, 0x17
        /*00da*/ 	.short	(.L_36 - .L_35)
.L_35:
        /*00dc*/ 	.word	0x00000000
        /*00e0*/ 	.short	0x000c
        /*00e2*/ 	.short	0x0044
        /*00e4*/ 	.byte	0x00, 0xf0, 0x11, 0x00


	//----- nvinfo : EIATTR_KPARAM_INFO
	.align		4
.L_36:
        /*00e8*/ 	.byte	0x04, 0x17
        /*00ea*/ 	.short	(.L_38 - .L_37)
.L_37:
        /*00ec*/ 	.word	0x00000000
        /*00f0*/ 	.short	0x000b
        /*00f2*/ 	.short	0x0040
        /*00f4*/ 	.byte	0x00, 0xf0, 0x11, 0x00


	//----- nvinfo : EIATTR_KPARAM_INFO
	.align		4
.L_38:
        /*00f8*/ 	.byte	0x04, 0x17
        /*00fa*/ 	.short	(.L_40 - .L_39)
.L_39:
        /*00fc*/ 	.word	0x00000000
        /*0100*/ 	.short	0x000a
        /*0102*/ 	.short	0x003c
        /*0104*/ 	.byte	0x00, 0xf0, 0x11, 0x00


	//----- nvinfo : EIATTR_KPARAM_INFO
	.align		4
.L_40:
        /*0108*/ 	.byte	0x04, 0x17
        /*010a*/ 	.short	(.L_42 - .L_41)
.L_41:
        /*010c*/ 	.word	0x00000000
        /*0110*/ 	.short	0x0009
        /*0112*/ 	.short	0x0038
        /*0114*/ 	.byte	0x00, 0xf0, 0x11, 0x00


	//----- nvinfo : EIATTR_KPARAM_INFO
	.align		4
.L_42:
        /*0118*/ 	.byte	0x04, 0x17
        /*011a*/ 	.short	(.L_44 - .L_43)
.L_43:
        /*011c*/ 	.word	0x00000000
        /*0120*/ 	.short	0x0008
        /*0122*/ 	.short	0x0034
        /*0124*/ 	.byte	0x00, 0xf0, 0x11, 0x00


	//----- nvinfo : EIATTR_KPARAM_INFO
	.align		4
.L_44:
        /*0128*/ 	.byte	0x04, 0x17
        /*012a*/ 	.short	(.L_46 - .L_45)
.L_45:
        /*012c*/ 	.word	0x00000000
        /*0130*/ 	.short	0x0007
        /*0132*/ 	.short	0x0030
        /*0134*/ 	.byte	0x00, 0xf0, 0x11, 0x00


	//----- nvinfo : EIATTR_KPARAM_INFO
	.align		4
.L_46:
        /*0138*/ 	.byte	0x04, 0x17
        /*013a*/ 	.short	(.L_48 - .L_47)
.L_47:
        /*013c*/ 	.word	0x00000000
        /*0140*/ 	.short	0x0006
        /*0142*/ 	.short	0x002c
        /*0144*/ 	.byte	0x00, 0xf0, 0x11, 0x00


	//----- nvinfo : EIATTR_KPARAM_INFO
	.align		4
.L_48:
        /*0148*/ 	.byte	0x04, 0x17
        /*014a*/ 	.short	(.L_50 - .L_49)
.L_49:
        /*014c*/ 	.word	0x00000000
        /*0150*/ 	.short	0x0005
        /*0152*/ 	.short	0x0028
        /*0154*/ 	.byte	0x00, 0xf0, 0x11, 0x00


	//----- nvinfo : EIATTR_KPARAM_INFO
	.align		4
.L_50:
        /*0158*/ 	.byte	0x04, 0x17
        /*015a*/ 	.short	(.L_52 - .L_51)
.L_51:
        /*015c*/ 	.word	0x00000000
        /*0160*/ 	.short	0x0004
        /*0162*/ 	.short	0x0020
        /*0164*/ 	.byte	0x00, 0xf4, 0x21, 0x00


	//----- nvinfo : EIATTR_KPARAM_INFO
	.align		4
.L_52:
        /*0168*/ 	.byte	0x04, 0x17
        /*016a*/ 	.short	(.L_54 - .L_53)
.L_53:
        /*016c*/ 	.word	0x00000000
        /*0170*/ 	.short	0x0003
        /*0172*/ 	.short	0x0018
        /*0174*/ 	.byte	0x00, 0xf4, 0x21, 0x00


	//----- nvinfo : EIATTR_KPARAM_INFO
	.align		4
.L_54:
        /*0178*/ 	.byte	0x04, 0x17
        /*017a*/ 	.short	(.L_56 - .L_55)
.L_55:
        /*017c*/ 	.word	0x00000000
        /*0180*/ 	.short	0x0002
        /*0182*/ 	.short	0x0010
        /*0184*/ 	.byte	0x00, 0xf4, 0x21, 0x00


	//----- nvinfo : EIATTR_KPARAM_INFO
	.align		4
.L_56:
        /*0188*/ 	.byte	0x04, 0x17
        /*018a*/ 	.short	(.L_58 - .L_57)
.L_57:
        /*018c*/ 	.word	0x00000000
        /*0190*/ 	.short	0x0001
        /*0192*/ 	.short	0x0008
        /*0194*/ 	.byte	0x00, 0xf4, 0x21, 0x00


	//----- nvinfo : EIATTR_KPARAM_INFO
	.align		4
.L_58:
        /*0198*/ 	.byte	0x04, 0x17
        /*019a*/ 	.short	(.L_60 - .L_59)
.L_59:
        /*019c*/ 	.word	0x00000000
        /*01a0*/ 	.short	0x0000
        /*01a2*/ 	.short	0x0000
        /*01a4*/ 	.byte	0x00, 0xf4, 0x21, 0x00


	//----- nvinfo : EIATTR_SPARSE_MMA_MASK
	.align		4
.L_60:
        /*01a8*/ 	.byte	0x03, 0x50
        /*01aa*/ 	.short	0x0000


	//----- nvinfo : EIATTR_MAXREG_COUNT
	.align		4
        /*01ac*/ 	.byte	0x03, 0x1b
        /*01ae*/ 	.short	0x00ff


	//----- nvinfo : EIATTR_NUM_BARRIERS
	.align		4
        /*01b0*/ 	.byte	0x02, 0x4c
        /*01b2*/ 	.byte	0x01
	.zero		1


	//----- nvinfo : EIATTR_MERCURY_ISA_VERSION
	.align		4
        /*01b4*/ 	.byte	0x03, 0x5f
        /*01b6*/ 	.short	0x0101


	//----- nvinfo : EIATTR_COOP_GROUP_MASK_REGIDS
	.align		4
        /*01b8*/ 	.byte	0x04, 0x29
        /*01ba*/ 	.short	(.L_62 - .L_61)


	//   ....[0]....
.L_61:
        /*01bc*/ 	.word	0xffffffff


	//   ....[1]....
        /*01c0*/ 	.word	0xffffffff


	//   ....[2]....
        /*01c4*/ 	.word	0xffffffff


	//   ....[3]....
        /*01c8*/ 	.word	0xffffffff


	//   ....[4]....
        /*01cc*/ 	.word	0xffffffff


	//   ....[5]....
        /*01d0*/ 	.word	0xffffffff


	//   ....[6]....
        /*01d4*/ 	.word	0xffffffff


	//   ....[7]....
        /*01d8*/ 	.word	0xffffffff


	//----- nvinfo : EIATTR_COOP_GROUP_INSTR_OFFSETS
	.align		4
.L_62:
        /*01dc*/ 	.byte	0x04, 0x28
        /*01de*/ 	.short	(.L_64 - .L_63)


	//   ....[0]....
.L_63:
        /*01e0*/ 	.word	0x00002c40


	//   ....[1]....
        /*01e4*/ 	.word	0x00002d30


	//   ....[2]....
        /*01e8*/ 	.word	0x00002d60


	//   ....[3]....
        /*01ec*/ 	.word	0x00002dc0


	//   ....[4]....
        /*01f0*/ 	.word	0x00003800


	//   ....[5]....
        /*01f4*/ 	.word	0x00003810


	//   ....[6]....
        /*01f8*/ 	.word	0x00003850


	//   ....[7]....
        /*01fc*/ 	.word	0x00003860


	//----- nvinfo : EIATTR_EXIT_INSTR_OFFSETS
	.align		4
.L_64:
        /*0200*/ 	.byte	0x04, 0x1c
        /*0202*/ 	.short	(.L_66 - .L_65)


	//   ....[0]....
.L_65:
        /*0204*/ 	.word	0x00006600


	//   ....[1]....
        /*0208*/ 	.word	0x00006630


	//----- nvinfo : EIATTR_REQNTID
	.align		4
.L_66:
        /*020c*/ 	.byte	0x04, 0x10
        /*020e*/ 	.short	(.L_68 - .L_67)
.L_67:
        /*0210*/ 	.word	0x00000100
        /*0214*/ 	.word	0x00000001
        /*0218*/ 	.word	0x00000001


	//----- nvinfo : EIATTR_CBANK_PARAM_SIZE
	.align		4
.L_68:
        /*021c*/ 	.byte	0x03, 0x19
        /*021e*/ 	.short	0x0088


	//----- nvinfo : EIATTR_PARAM_CBANK
	.align		4
        /*0220*/ 	.byte	0x04, 0x0a
        /*0222*/ 	.short	(.L_70 - .L_69)
	.align		4
.L_69:
        /*0224*/ 	.word	index@(.nv.constant0.attn_fwd)
        /*0228*/ 	.short	0x0210
        /*022a*/ 	.short	0x0088


	//----- nvinfo : EIATTR_SW_WAR
	.align		4
.L_70:
        /*022c*/ 	.byte	0x04, 0x36
        /*022e*/ 	.short	(.L_72 - .L_71)
.L_71:
        /*0230*/ 	.word	0x00000008
.L_72:


//--------------------- .nv.callgraph             --------------------------
	.section	.nv.callgraph,"",@"SHT_CUDA_CALLGRAPH"
	.align	4
	.sectionentsize	8
	.align		4
        /*0000*/ 	.word	0x00000000
	.align		4
        /*0004*/ 	.word	0xffffffff
	.align		4
        /*0008*/ 	.word	0x00000000
	.align		4
        /*000c*/ 	.word	0xfffffffe
	.align		4
        /*0010*/ 	.word	0x00000000
	.align		4
        /*0014*/ 	.word	0xfffffffd
	.align		4
        /*0018*/ 	.word	0x00000000
	.align		4
        /*001c*/ 	.word	0xfffffffc


//--------------------- .nv.constant4             --------------------------
	.section	.nv.constant4,"a",@progbits
	.align	8
	.align		8
.nv.constant4:
        /*0000*/ 	.dword	_$_str


//--------------------- .text.attn_fwd            --------------------------
	.section	.text.attn_fwd,"ax",@progbits
	.align	128
        .global         attn_fwd
        .type           attn_fwd,@function
        .size           attn_fwd,(.L_x_3 - attn_fwd)
        .other          attn_fwd,@"STO_CUDA_ENTRY STV_DEFAULT"
attn_fwd:
.text.attn_fwd:
[----:B------:R-:W-:Y:S01]  /*0000*/  LDC R1, c[0x0][0x28] ;  /* 0x00000a00ff017b82 */ /* 0x000fe20000000800 */
[----:B------:R-:W0:Y:S07]  /*0010*/  S2R R6, SR_TID.X ;  /* 0x0000000000067919 */ /* 0x000e2e0000002100 */
[----:B------:R-:W1:Y:S01]  /*0020*/  S2UR UR20, SR_CTAID.Y ;  /* 0x00000000001479c3 */ /* 0x000e620000002600 */
[----:B------:R-:W-:Y:S01]  /*0030*/  ULDC.64 UR4, c[0x0][0x240] ;  /* 0x0000900000047ab9 */ /* 0x000fe20000000a00 */
[----:B------:R-:W-:Y:S01]  /*0040*/  ULDC.64 UR44, c[0x0][0x208] ;  /* 0x00008200002c7ab9 */ /* 0x000fe20000000a00 */
[----:B------:R-:W2:Y:S05]  /*0050*/  S2R R3, SR_CTAID.X ;  /* 0x0000000000037919 */ /* 0x000eaa0000002500 */
[----:B------:R-:W3:Y:S08]  /*0060*/  LDC R11, c[0x0][0x248] ;  /* 0x00009200ff0b7b82 */ /* 0x000ef00000000800 */
[----:B------:R-:W4:Y:S01]  /*0070*/  LDC.64 R8, c[0x0][0x210] ;  /* 0x00008400ff087b82 */ /* 0x000f220000000a00 */
[----:B-1----:R-:W-:-:S07]  /*0080*/  UIMAD UR4, UR20, UR4, URZ ;  /* 0x00000004140472a4 */ /* 0x002fce000f8e023f */
[----:B------:R-:W1:Y:S01]  /*0090*/  LDC R157, c[0x0][0x280] ;  /* 0x0000a000ff9d7b82 */ /* 0x000e620000000800 */
[----:B------:R-:W-:Y:S01]  /*00a0*/  USHF.L.U32 UR6, UR4, 0x1, URZ ;  /* 0x0000000104067899 */ /* 0x000fe2000800063f */
[----:B0-----:R-:W-:Y:S02]  /*00b0*/  LOP3.LUT R12, R6, 0x7f, RZ, 0xc0, !PT ;  /* 0x0000007f060c7812 */ /* 0x001fe400078ec0ff */
[----:B------:R-:W-:-:S03]  /*00c0*/  SHF.R.U32.HI R156, RZ, 0x7, R6 ;  /* 0x00000007ff9c7819 */ /* 0x000fc60000011606 */
[----:B--2---:R-:W-:Y:S01]  /*00d0*/  IMAD R2, R3, 0x80, R12 ;  /* 0x0000008003027824 */ /* 0x004fe200078e020c */
[----:B------:R-:W-:-:S03]  /*00e0*/  SGXT.U32 R156, R156, 0x1 ;  /* 0x000000019c9c781a */ /* 0x000fc60000000000 */
[----:B------:R-:W-:Y:S01]  /*00f0*/  IMAD R0, R2, UR5, RZ ;  /* 0x0000000502007c24 */ /* 0x000fe2000f8e02ff */
[----:B------:R-:W-:Y:S01]  /*0100*/  UIMAD.WIDE UR4, UR4, 0x2, URZ ;  /* 0x00000002040478a5 */ /* 0x000fe2000f8e023f */
[----:B---3--:R-:W-:Y:S02]  /*0110*/  IMAD R5, R156, R11, RZ ;  /* 0x0000000b9c057224 */ /* 0x008fe400078e02ff */
[C---:B------:R-:W-:Y:S02]  /*0120*/  IMAD.SHL.U32 R3, R0.reuse, 0x2, RZ ;  /* 0x0000000200037824 */ /* 0x040fe400078e00ff */
[----:B------:R-:W-:-:S03]  /*0130*/  IMAD.HI R0, R0, 0x2, RZ ;  /* 0x0000000200007827 */ /* 0x000fc600078e02ff */
[----:B----4-:R-:W-:Y:S01]  /*0140*/  IADD3 R4, P0, P1, R3, UR6, R8 ;  /* 0x0000000603047c10 */ /* 0x010fe2000f91e008 */
[----:B------:R-:W-:-:S03]  /*0150*/  IMAD R3, R11, 0x2, R5 ;  /* 0x000000020b037824 */ /* 0x000fc600078e0205 */
[----:B------:R-:W-:Y:S01]  /*0160*/  IADD3.X R0, R0, UR5, R9, P0, P1 ;  /* 0x0000000500007c10 */ /* 0x000fe200087e2409 */
[----:B------:R-:W-:Y:S01]  /*0170*/  IMAD R7, R11, 0x2, R3 ;  /* 0x000000020b077824 */ /* 0x000fe200078e0203 */
[-C--:B------:R-:W-:Y:S02]  /*0180*/  LEA R8, P0, R5, R4.reuse, 0x1 ;  /* 0x0000000405087211 */ /* 0x080fe400078008ff */
[----:B------:R-:W-:Y:S01]  /*0190*/  LEA R14, P1, R3, R4, 0x1 ;  /* 0x00000004030e7211 */ /* 0x000fe200078208ff */
[----:B------:R-:W-:Y:S01]  /*01a0*/  IMAD R13, R11, 0x2, R7 ;  /* 0x000000020b0d7824 */ /* 0x000fe200078e0207 */
[----:B------:R-:W-:Y:S02]  /*01b0*/  LEA.HI.X.SX32 R9, R5, R0, 0x1, P0 ;  /* 0x0000000005097211 */ /* 0x000fe400000f0eff */
[----:B------:R-:W-:Y:S01]  /*01c0*/  LEA R16, P0, R7, R4, 0x1 ;  /* 0x0000000407107211 */ /* 0x000fe200078008ff */
[----:B------:R-:W-:Y:S01]  /*01d0*/  IMAD R21, R11, 0x2, R13 ;  /* 0x000000020b157824 */ /* 0x000fe200078e020d */
[----:B------:R-:W-:-:S02]  /*01e0*/  LEA.HI.X.SX32 R15, R3, R0, 0x1, P1 ;  /* 0x00000000030f7211 */ /* 0x000fc400008f0eff */
[----:B------:R-:W-:Y:S01]  /*01f0*/  LEA.HI.X.SX32 R17, R7, R0, 0x1, P0 ;  /* 0x0000000007117211 */ /* 0x000fe200000f0eff */
[----:B------:R-:W-:Y:S01]  /*0200*/  IMAD R23, R11, 0x2, R21 ;  /* 0x000000020b177824 */ /* 0x000fe200078e0215 */
[C---:B------:R-:W-:Y:S01]  /*0210*/  LEA R18, P0, R13.reuse, R4, 0x1 ;  /* 0x000000040d127211 */ /* 0x040fe200078008ff */
[----:B------:R0:W2:Y:S03]  /*0220*/  LDG.E.U16 R5, desc[UR44][R14.64] ;  /* 0x0000002c0e057981 */ /* 0x0000a6000c1e1500 */
[----:B------:R-:W-:Y:S01]  /*0230*/  LEA.HI.X.SX32 R19, R13, R0, 0x1, P0 ;  /* 0x000000000d137211 */ /* 0x000fe200000f0eff */
[----:B------:R-:W-:Y:S01]  /*0240*/  IMAD R13, R11, 0x2, R23 ;  /* 0x000000020b0d7824 */ /* 0x000fe200078e0217 */
[C---:B------:R-:W-:Y:S01]  /*0250*/  LEA R22, P0, R23.reuse, R4, 0x1 ;  /* 0x0000000417167211 */ /* 0x040fe200078008ff */
[----:B------:R3:W4:Y:S03]  /*0260*/  LDG.E.U16 R7, desc[UR44][R16.64] ;  /* 0x0000002c10077981 */ /* 0x000726000c1e1500 */
[----:B------:R-:W-:Y:S01]  /*0270*/  LEA.HI.X.SX32 R23, R23, R0, 0x1, P0 ;  /* 0x0000000017177211 */ /* 0x000fe200000f0eff */
[----:B------:R-:W-:Y:S01]  /*0280*/  IMAD R25, R11, 0x2, R13 ;  /* 0x000000020b197824 */ /* 0x000fe200078e020d */
[-C--:B0-----:R-:W-:Y:S01]  /*0290*/  LEA R14, P0, R13, R4.reuse, 0x1 ;  /* 0x000000040d0e7211 */ /* 0x081fe200078008ff */
[----:B------:R-:W5:Y:S01]  /*02a0*/  LDG.E.U16 R3, desc[UR44][R8.64] ;  /* 0x0000002c08037981 */ /* 0x000f62000c1e1500 */
[----:B------:R-:W-:-:S02]  /*02b0*/  LEA R20, P1, R21, R4, 0x1 ;  /* 0x0000000415147211 */ /* 0x000fc400078208ff */
[-C--:B------:R-:W-:Y:S01]  /*02c0*/  LEA.HI.X.SX32 R15, R13, R0.reuse, 0x1, P0 ;  /* 0x000000000d0f7211 */ /* 0x080fe200000f0eff */
[----:B------:R-:W-:Y:S01]  /*02d0*/  IMAD R13, R11, 0x2, R25 ;  /* 0x000000020b0d7824 */ /* 0x000fe200078e0219 */
[----:B------:R-:W-:Y:S01]  /*02e0*/  LEA.HI.X.SX32 R21, R21, R0, 0x1, P1 ;  /* 0x0000000015157211 */ /* 0x000fe200008f0eff */
[----:B------:R-:W4:Y:S01]  /*02f0*/  LDG.E.U16 R30, desc[UR44][R22.64] ;  /* 0x0000002c161e7981 */ /* 0x000f22000c1e1500 */
[-C--:B---3--:R-:W-:Y:S01]  /*0300*/  LEA R16, P0, R25, R4.reuse, 0x1 ;  /* 0x0000000419107211 */ /* 0x088fe200078008ff */
[----:B------:R-:W-:Y:S01]  /*0310*/  IMAD R27, R11, 0x2, R13 ;  /* 0x000000020b1b7824 */ /* 0x000fe200078e020d */
[----:B------:R-:W-:Y:S01]  /*0320*/  LEA R24, P1, R13, R4, 0x1 ;  /* 0x000000040d187211 */ /* 0x000fe200078208ff */
[----:B------:R0:W3:Y:S01]  /*0330*/  LDG.E.U16 R8, desc[UR44][R18.64] ;  /* 0x0000002c12087981 */ /* 0x0000e2000c1e1500 */
[-C--:B------:R-:W-:Y:S02]  /*0340*/  LEA.HI.X.SX32 R17, R25, R0.reuse, 0x1, P0 ;  /* 0x0000000019117211 */ /* 0x080fe400000f0eff */
[----:B------:R-:W-:Y:S01]  /*0350*/  LEA.HI.X.SX32 R25, R13, R0, 0x1, P1 ;  /* 0x000000000d197211 */ /* 0x000fe200008f0eff */
[----:B------:R-:W-:Y:S01]  /*0360*/  IMAD R13, R11, 0x2, R27 ;  /* 0x000000020b0d7824 */ /* 0x000fe200078e021b */
[----:B------:R1:W2:Y:S04]  /*0370*/  LDG.E.U16 R9, desc[UR44][R20.64] ;  /* 0x0000002c14097981 */ /* 0x0002a8000c1e1500 */
[----:B------:R1:W3:Y:S01]  /*0380*/  LDG.E.U16 R32, desc[UR44][R14.64] ;  /* 0x0000002c0e207981 */ /* 0x0002e2000c1e1500 */
[----:B0-----:R-:W-:Y:S01]  /*0390*/  LEA R18, P0, R27, R4, 0x1 ;  /* 0x000000041b127211 */ /* 0x001fe200078008ff */
[----:B------:R-:W-:-:S02]  /*03a0*/  IMAD R23, R11, 0x2, R13 ;  /* 0x000000020b177824 */ /* 0x000fc400078e020d */
[----:B------:R0:W3:Y:S01]  /*03b0*/  LDG.E.U16 R34, desc[UR44][R16.64] ;  /* 0x0000002c10227981 */ /* 0x0000e2000c1e1500 */
[----:B------:R-:W-:Y:S02]  /*03c0*/  LEA.HI.X.SX32 R19, R27, R0, 0x1, P0 ;  /* 0x000000001b137211 */ /* 0x000fe400000f0eff */
[C---:B-1----:R-:W-:Y:S01]  /*03d0*/  LEA R20, P0, R13.reuse, R4, 0x1 ;  /* 0x000000040d147211 */ /* 0x042fe200078008ff */
[----:B------:R1:W4:Y:S03]  /*03e0*/  LDG.E.U16 R36, desc[UR44][R24.64] ;  /* 0x0000002c18247981 */ /* 0x000326000c1e1500 */
[----:B------:R-:W-:Y:S01]  /*03f0*/  LEA.HI.X.SX32 R21, R13, R0, 0x1, P0 ;  /* 0x000000000d157211 */ /* 0x000fe200000f0eff */
[----:B------:R-:W-:Y:S01]  /*0400*/  IMAD R13, R11, 0x2, R23 ;  /* 0x000000020b0d7824 */ /* 0x000fe200078e0217 */
[-C--:B------:R-:W-:Y:S01]  /*0410*/  LEA R14, P0, R23, R4.reuse, 0x1 ;  /* 0x00000004170e7211 */ /* 0x080fe200078008ff */
[----:B------:R1:W3:Y:S02]  /*0420*/  LDG.E.U16 R38, desc[UR44][R18.64] ;  /* 0x0000002c12267981 */ /* 0x0002e4000c1e1500 */
[----:B------:R-:W-:Y:S01]  /*0430*/  IMAD R27, R11, 0x2, R13 ;  /* 0x000000020b1b7824 */ /* 0x000fe200078e020d */
[----:B------:R-:W-:Y:S01]  /*0440*/  LEA R22, P1, R13, R4, 0x1 ;  /* 0x000000040d167211 */ /* 0x000fe200078208ff */
[----:B------:R1:W3:Y:S01]  /*0450*/  LDG.E.U16 R40, desc[UR44][R20.64] ;  /* 0x0000002c14287981 */ /* 0x0002e2000c1e1500 */
[----:B------:R-:W-:-:S02]  /*0460*/  LEA.HI.X.SX32 R15, R23, R0, 0x1, P0 ;  /* 0x00000000170f7211 */ /* 0x000fc400000f0eff */
[----:B------:R-:W-:Y:S01]  /*0470*/  LEA.HI.X.SX32 R23, R13, R0, 0x1, P1 ;  /* 0x000000000d177211 */ /* 0x000fe200008f0eff */
[----:B------:R-:W-:Y:S01]  /*0480*/  IMAD R13, R11, 0x2, R27 ;  /* 0x000000020b0d7824 */ /* 0x000fe200078e021b */
[C---:B0-----:R-:W-:Y:S01]  /*0490*/  LEA R16, P0, R27.reuse, R4, 0x1 ;  /* 0x000000041b107211 */ /* 0x041fe200078008ff */
[----:B------:R0:W3:Y:S03]  /*04a0*/  LDG.E.U16 R42, desc[UR44][R14.64] ;  /* 0x0000002c0e2a7981 */ /* 0x0000e6000c1e1500 */
[----:B------:R-:W-:Y:S01]  /*04b0*/  LEA.HI.X.SX32 R17, R27, R0, 0x1, P0 ;  /* 0x000000001b117211 */ /* 0x000fe200000f0eff */
[----:B-1----:R-:W-:Y:S01]  /*04c0*/  IMAD R25, R11, 0x2, R13 ;  /* 0x000000020b197824 */ /* 0x002fe200078e020d */
[C---:B------:R-:W-:Y:S01]  /*04d0*/  LEA R18, P0, R13.reuse, R4, 0x1 ;  /* 0x000000040d127211 */ /* 0x040fe200078008ff */
[----:B------:R1:W3:Y:S03]  /*04e0*/  LDG.E.U16 R44, desc[UR44][R22.64] ;  /* 0x0000002c162c7981 */ /* 0x0002e6000c1e1500 */
        /* <DEDUP_REMOVED lines=22> */
[----:B------:R1:W3:Y:S02]  /*0650*/  LDG.E.U16 R52, desc[UR44][R16.64] ;  /* 0x0000002c10347981 */ /* 0x0002e4000c1e1500 */
[----:B------:R-:W-:Y:S01]  /*0660*/  IMAD R29, R11, 0x2, R27 ;  /* 0x000000020b1d7824 */ /* 0x000fe200078e021b */
[----:B------:R-:W-:-:S02]  /*0670*/  LEA.HI.X.SX32 R19, R23, R0, 0x1, P0 ;  /* 0x0000000017137211 */ /* 0x000fc400000f0eff */
[----:B------:R-:W-:Y:S01]  /*0680*/  LEA.HI.X.SX32 R23, R13, R0, 0x1, P1 ;  /* 0x000000000d177211 */ /* 0x000fe200008f0eff */
[----:B------:R-:W-:Y:S01]  /*0690*/  IMAD R13, R11, 0x2, R29 ;  /* 0x000000020b0d7824 */ /* 0x000fe200078e021d */
[----:B0-----:R-:W-:Y:S01]  /*06a0*/  LEA R20, P0, R27, R4, 0x1 ;  /* 0x000000041b147211 */ /* 0x001fe200078008ff */
[----:B------:R0:W3:Y:S02]  /*06b0*/  LDG.E.U16 R53, desc[UR44][R18.64] ;  /* 0x0000002c12357981 */ /* 0x0000e4000c1e1500 */
[----:B-1----:R-:W-:Y:S01]  /*06c0*/  IMAD R25, R11, 0x2, R13 ;  /* 0x000000020b197824 */ /* 0x002fe200078e020d */
[----:B------:R-:W-:Y:S01]  /*06d0*/  LEA.HI.X.SX32 R21, R27, R0, 0x1, P0 ;  /* 0x000000001b157211 */ /* 0x000fe200000f0eff */
[----:B------:R1:W3:Y:S01]  /*06e0*/  LDG.E.U16 R54, desc[UR44][R22.64] ;  /* 0x0000002c16367981 */ /* 0x0002e2000c1e1500 */
[----:B------:R-:W-:Y:S01]  /*06f0*/  LEA R14, P0, R29, R4, 0x1 ;  /* 0x000000041d0e7211 */ /* 0x000fe200078008ff */
[----:B------:R-:W-:Y:S02]  /*0700*/  IMAD R27, R11, 0x2, R25 ;  /* 0x000000020b1b7824 */ /* 0x000fe400078e0219 */
[----:B------:R1:W3:Y:S01]  /*0710*/  LDG.E.U16 R55, desc[UR44][R20.64] ;  /* 0x0000002c14377981 */ /* 0x0002e2000c1e1500 */
[----:B------:R-:W-:-:S02]  /*0720*/  LEA.HI.X.SX32 R15, R29, R0, 0x1, P0 ;  /* 0x000000001d0f7211 */ /* 0x000fc400000f0eff */
[----:B------:R-:W-:Y:S02]  /*0730*/  LEA R16, P0, R13, R4, 0x1 ;  /* 0x000000040d107211 */ /* 0x000fe400078008ff */
[----:B------:R-:W-:Y:S01]  /*0740*/  LEA R29, R11, R27, 0x1 ;  /* 0x0000001b0b1d7211 */ /* 0x000fe200078e08ff */
[----:B------:R1:W3:Y:S01]  /*0750*/  LDG.E.U16 R56, desc[UR44][R14.64] ;  /* 0x0000002c0e387981 */ /* 0x0002e2000c1e1500 */
[----:B------:R-:W-:-:S03]  /*0760*/  LEA.HI.X.SX32 R17, R13, R0, 0x1, P0 ;  /* 0x000000000d117211 */ /* 0x000fc600000f0eff */
[----:B------:R-:W-:Y:S01]  /*0770*/  IMAD R13, R11, 0x2, R29 ;  /* 0x000000020b0d7824 */ /* 0x000fe200078e021d */
[----:B0-----:R-:W-:Y:S01]  /*0780*/  LEA R18, P0, R27, R4, 0x1 ;  /* 0x000000041b127211 */ /* 0x001fe200078008ff */
[----:B------:R0:W3:Y:S02]  /*0790*/  LDG.E.U16 R57, desc[UR44][R16.64] ;  /* 0x0000002c10397981 */ /* 0x0000e4000c1e1500 */
[----:B-1----:R-:W-:Y:S01]  /*07a0*/  IMAD R23, R11, 0x2, R13 ;  /* 0x000000020b177824 */ /* 0x002fe200078e020d */
[----:B------:R-:W-:-:S03]  /*07b0*/  LEA.HI.X.SX32 R19, R27, R0, 0x1, P0 ;  /* 0x000000001b137211 */ /* 0x000fc600000f0eff */
[----:B------:R-:W-:Y:S01]  /*07c0*/  IMAD R27, R11, 0x2, R23 ;  /* 0x000000020b1b7824 */ /* 0x000fe200078e0217 */
[----:B------:R-:W-:Y:S01]  /*07d0*/  LEA R20, P0, R29, R4, 0x1 ;  /* 0x000000041d147211 */ /* 0x000fe200078008ff */
[----:B------:R1:W3:Y:S02]  /*07e0*/  LDG.E.U16 R59, desc[UR44][R18.64] ;  /* 0x0000002c123b7981 */ /* 0x0002e4000c1e1500 */
[----:B------:R-:W-:Y:S01]  /*07f0*/  IMAD R31, R11, 0x2, R27 ;  /* 0x000000020b1f7824 */ /* 0x000fe200078e021b */
[----:B------:R-:W-:-:S03]  /*0800*/  LEA.HI.X.SX32 R21, R29, R0, 0x1, P0 ;  /* 0x000000001d157211 */ /* 0x000fc600000f0eff */
[----:B------:R-:W-:Y:S01]  /*0810*/  IMAD R29, R11, 0x2, R31 ;  /* 0x000000020b1d7824 */ /* 0x000fe200078e021f */
[-C--:B------:R-:W-:Y:S01]  /*0820*/  LEA R24, P1, R25, R4.reuse, 0x1 ;  /* 0x0000000419187211 */ /* 0x080fe200078208ff */
[----:B------:R-:W3:Y:S01]  /*0830*/  LDG.E.U16 R60, desc[UR44][R20.64] ;  /* 0x0000002c143c7981 */ /* 0x000ee2000c1e1500 */
[----:B------:R-:W-:Y:S01]  /*0840*/  LEA R14, P0, R13, R4, 0x1 ;  /* 0x000000040d0e7211 */ /* 0x000fe200078008ff */
[----:B------:R-:W-:Y:S01]  /*0850*/  IMAD R33, R11, 0x2, R29 ;  /* 0x000000020b217824 */ /* 0x000fe200078e021d */
[-C--:B------:R-:W-:Y:S02]  /*0860*/  LEA.HI.X.SX32 R25, R25, R0.reuse, 0x1, P1 ;  /* 0x0000000019197211 */ /* 0x080fe400008f0eff */
[----:B------:R-:W-:Y:S01]  /*0870*/  LEA.HI.X.SX32 R15, R13, R0, 0x1, P0 ;  /* 0x000000000d0f7211 */ /* 0x000fe200000f0eff */
[----:B------:R-:W-:Y:S01]  /*0880*/  IMAD R13, R11, 0x2, R33 ;  /* 0x000000020b0d7824 */ /* 0x000fe200078e0221 */
[C---:B0-----:R-:W-:Y:S01]  /*0890*/  LEA R16, P0, R27.reuse, R4, 0x1 ;  /* 0x000000041b107211 */ /* 0x041fe200078008ff */
[----:B------:R0:W3:Y:S03]  /*08a0*/  LDG.E.U16 R58, desc[UR44][R24.64] ;  /* 0x0000002c183a7981 */ /* 0x0000e6000c1e1500 */
[----:B------:R-:W-:Y:S01]  /*08b0*/  LEA.HI.X.SX32 R17, R27, R0, 0x1, P0 ;  /* 0x000000001b117211 */ /* 0x000fe200000f0eff */
[----:B------:R0:W3:Y:S01]  /*08c0*/  LDG.E.U16 R61, desc[UR44][R14.64] ;  /* 0x0000002c0e3d7981 */ /* 0x0000e2000c1e1500 */
[----:B-1----:R-:W-:-:S02]  /*08d0*/  LEA R18, P0, R31, R4, 0x1 ;  /* 0x000000041f127211 */ /* 0x002fc400078008ff */
[----:B------:R-:W-:Y:S01]  /*08e0*/  LEA R22, P1, R23, R4, 0x1 ;  /* 0x0000000417167211 */ /* 0x000fe200078208ff */
[----:B------:R-:W3:Y:S01]  /*08f0*/  LDG.E.U16 R63, desc[UR44][R16.64] ;  /* 0x0000002c103f7981 */ /* 0x000ee2000c1e1500 */
[----:B0-----:R-:W-:Y:S01]  /*0900*/  IMAD R25, R11, 0x2, R13 ;  /* 0x000000020b197824 */ /* 0x001fe200078e020d */
[----:B------:R-:W-:-:S03]  /*0910*/  LEA.HI.X.SX32 R19, R31, R0, 0x1, P0 ;  /* 0x000000001f137211 */ /* 0x000fc600000f0eff */
[----:B------:R-:W-:Y:S01]  /*0920*/  IMAD R27, R11, 0x2, R25 ;  /* 0x000000020b1b7824 */ /* 0x000fe200078e0219 */
[----:B------:R-:W-:Y:S01]  /*0930*/  LEA R20, P0, R29, R4, 0x1 ;  /* 0x000000041d147211 */ /* 0x000fe200078008ff */
[----:B------:R-:W3:Y:S02]  /*0940*/  LDG.E.U16 R64, desc[UR44][R18.64] ;  /* 0x0000002c12407981 */ /* 0x000ee4000c1e1500 */
[----:B------:R-:W-:Y:S01]  /*0950*/  IMAD R31, R11, 0x2, R27 ;  /* 0x000000020b1f7824 */ /* 0x000fe200078e021b */
[----:B------:R-:W-:-:S03]  /*0960*/  LEA.HI.X.SX32 R23, R23, R0, 0x1, P1 ;  /* 0x0000000017177211 */ /* 0x000fc600008f0eff */
[----:B------:R-:W-:Y:S01]  /*0970*/  IMAD R35, R11, 0x2, R31 ;  /* 0x000000020b237824 */ /* 0x000fe200078e021f */
[----:B------:R-:W-:Y:S01]  /*0980*/  LEA R14, P1, R33, R4, 0x1 ;  /* 0x00000004210e7211 */ /* 0x000fe200078208ff */
[----:B------:R0:W3:Y:S01]  /*0990*/  LDG.E.U16 R62, desc[UR44][R22.64] ;  /* 0x0000002c163e7981 */ /* 0x0000e2000c1e1500 */
[-C--:B------:R-:W-:Y:S01]  /*09a0*/  LEA.HI.X.SX32 R21, R29, R0.reuse, 0x1, P0 ;  /* 0x000000001d157211 */ /* 0x080fe200000f0eff */
[----:B------:R-:W-:Y:S01]  /*09b0*/  IMAD R29, R11, 0x2, R35 ;  /* 0x000000020b1d7824 */ /* 0x000fe200078e0223 */
[----:B------:R-:W-:-:S03]  /*09c0*/  LEA.HI.X.SX32 R15, R33, R0, 0x1, P1 ;  /* 0x00000000210f7211 */ /* 0x000fc600008f0eff */
[----:B------:R-:W-:Y:S01]  /*09d0*/  IMAD R33, R11, 0x2, R29 ;  /* 0x000000020b217824 */ /* 0x000fe200078e021d */
[C---:B0-----:R-:W-:Y:S01]  /*09e0*/  LEA R22, P0, R13.reuse, R4, 0x1 ;  /* 0x000000040d167211 */ /* 0x041fe200078008ff */
[----:B------:R0:W3:Y:S03]  /*09f0*/  LDG.E.U16 R66, desc[UR44][R14.64] ;  /* 0x0000002c0e427981 */ /* 0x0000e6000c1e1500 */
[----:B------:R-:W-:Y:S01]  /*0a00*/  LEA.HI.X.SX32 R23, R13, R0, 0x1, P0 ;  /* 0x000000000d177211 */ /* 0x000fe200000f0eff */
[----:B------:R-:W-:Y:S01]  /*0a10*/  IMAD R13, R11, 0x2, R33 ;  /* 0x000000020b0d7824 */ /* 0x000fe200078e0221 */
[----:B------:R-:W-:Y:S01]  /*0a20*/  LEA R16, P0, R25, R4, 0x1 ;  /* 0x0000000419107211 */ /* 0x000fe200078008ff */
[----:B------:R-:W3:Y:S02]  /*0a30*/  LDG.E.U16 R65, desc[UR44][R20.64] ;  /* 0x0000002c14417981 */ /* 0x000ee4000c1e1500 */
[----:B------:R-:W-:Y:S01]  /*0a40*/  IMAD R37, R11, 0x2, R13 ;  /* 0x000000020b257824 */ /* 0x000fe200078e020d */
[----:B------:R-:W-:Y:S01]  /*0a50*/  LEA.HI.X.SX32 R17, R25, R0, 0x1, P0 ;  /* 0x0000000019117211 */ /* 0x000fe200000f0eff */
[----:B------:R1:W3:Y:S01]  /*0a60*/  LDG.E.U16 R67, desc[UR44][R22.64] ;  /* 0x0000002c16437981 */ /* 0x0002e2000c1e1500 */
[-C--:B------:R-:W-:Y:S01]  /*0a70*/  LEA R18, P0, R27, R4.reuse, 0x1 ;  /* 0x000000041b127211 */ /* 0x080fe200078008ff */
[----:B------:R-:W-:Y:S01]  /*0a80*/  IMAD R39, R11, 0x2, R37 ;  /* 0x000000020b277824 */ /* 0x000fe200078e0225 */
[----:B------:R-:W-:Y:S01]  /*0a90*/  LEA R24, P1, R31, R4, 0x1 ;  /* 0x000000041f187211 */ /* 0x000fe200078208ff */
[----:B------:R1:W3:Y:S01]  /*0aa0*/  LDG.E.U16 R68, desc[UR44][R16.64] ;  /* 0x0000002c10447981 */ /* 0x0002e2000c1e1500 */
[-C--:B------:R-:W-:Y:S01]  /*0ab0*/  LEA.HI.X.SX32 R19, R27, R0.reuse, 0x1, P0 ;  /* 0x000000001b137211 */ /* 0x080fe200000f0eff */
[----:B------:R-:W-:Y:S01]  /*0ac0*/  IMAD R27, R11, 0x2, R39 ;  /* 0x000000020b1b7824 */ /* 0x000fe200078e0227 */
[----:B------:R-:W-:-:S02]  /*0ad0*/  LEA.HI.X.SX32 R25, R31, R0, 0x1, P1 ;  /* 0x000000001f197211 */ /* 0x000fc400008f0eff */
[-C--:B0-----:R-:W-:Y:S01]  /*0ae0*/  LEA R14, P0, R35, R4.reuse, 0x1 ;  /* 0x00000004230e7211 */ /* 0x081fe200078008ff */
[----:B------:R-:W-:Y:S01]  /*0af0*/  IMAD R31, R11, 0x2, R27 ;  /* 0x000000020b1f7824 */ /* 0x000fe200078e021b */
[----:B-1----:R-:W-:Y:S01]  /*0b00*/  LEA R22, P1, R13, R4, 0x1 ;  /* 0x000000040d167211 */ /* 0x002fe200078208ff */
[----:B------:R0:W3:Y:S01]  /*0b10*/  LDG.E.U16 R69, desc[UR44][R18.64] ;  /* 0x0000002c12457981 */ /* 0x0000e2000c1e1500 */
[----:B------:R-:W-:Y:S01]  /*0b20*/  LEA.HI.X.SX32 R15, R35, R0, 0x1, P0 ;  /* 0x00000000230f7211 */ /* 0x000fe200000f0eff */
[----:B------:R-:W-:Y:S01]  /*0b30*/  IMAD R35, R11, 0x2, R31 ;  /* 0x000000020b237824 */ /* 0x000fe200078e021f */
[----:B------:R-:W-:Y:S01]  /*0b40*/  LEA R20, P0, R29, R4, 0x1 ;  /* 0x000000041d147211 */ /* 0x000fe200078008ff */
[----:B------:R-:W3:Y:S02]  /*0b50*/  LDG.E.U16 R70, desc[UR44][R24.64] ;  /* 0x0000002c18467981 */ /* 0x000ee4000c1e1500 */
[----:B------:R-:W-:Y:S01]  /*0b60*/  IMAD R41, R11, 0x2, R35 ;  /* 0x000000020b297824 */ /* 0x000fe200078e0223 */
[-C--:B------:R-:W-:Y:S01]  /*0b70*/  LEA.HI.X.SX32 R21, R29, R0.reuse, 0x1, P0 ;  /* 0x000000001d157211 */ /* 0x080fe200000f0eff */
[----:B------:R1:W3:Y:S02]  /*0b80*/  LDG.E.U16 R71, desc[UR44][R14.64] ;  /* 0x0000002c0e477981 */ /* 0x0002e4000c1e1500 */
[----:B------:R-:W-:Y:S01]  /*0b90*/  IMAD R43, R11, 0x2, R41 ;  /* 0x000000020b2b7824 */ /* 0x000fe200078e0229 */
[----:B------:R-:W-:Y:S01]  /*0ba0*/  LEA.HI.X.SX32 R23, R13, R0, 0x1, P1 ;  /* 0x000000000d177211 */ /* 0x000fe200008f0eff */
[----:B------:R-:W3:Y:S02]  /*0bb0*/  LDG.E.U16 R72, desc[UR44][R20.64] ;  /* 0x0000002c14487981 */ /* 0x000ee4000c1e1500 */
[----:B------:R-:W-:Y:S01]  /*0bc0*/  IMAD R29, R11, 0x2, R43 ;  /* 0x000000020b1d7824 */ /* 0x000fe200078e022b */
[----:B------:R-:W-:Y:S01]  /*0bd0*/  LEA R16, P0, R33, R4, 0x1 ;  /* 0x0000000421107211 */ /* 0x000fe200078008ff */
[----:B------:R-:W3:Y:S02]  /*0be0*/  LDG.E.U16 R74, desc[UR44][R22.64] ;  /* 0x0000002c164a7981 */ /* 0x000ee4000c1e1500 */
[----:B------:R-:W-:Y:S01]  /*0bf0*/  IMAD R13, R11, 0x2, R29 ;  /* 0x000000020b0d7824 */ /* 0x000fe200078e021d */
[----:B------:R-:W-:-:S02]  /*0c00*/  LEA.HI.X.SX32 R17, R33, R0, 0x1, P0 ;  /* 0x0000000021117211 */ /* 0x000fc400000f0eff */
[----:B0-----:R-:W-:Y:S02]  /*0c10*/  LEA R18, P0, R37, R4, 0x1 ;  /* 0x0000000425127211 */ /* 0x001fe400078008ff */
[----:B------:R-:W-:Y:S01]  /*0c20*/  LEA R33, R11, R13, 0x1 ;  /* 0x0000000d0b217211 */ /* 0x000fe200078e08ff */
[----:B------:R0:W3:Y:S01]  /*0c30*/  LDG.E.U16 R73, desc[UR44][R16.64] ;  /* 0x0000002c10497981 */ /* 0x0000e2000c1e1500 */
[----:B------:R-:W-:-:S03]  /*0c40*/  LEA.HI.X.SX32 R19, R37, R0, 0x1, P0 ;  /* 0x0000000025137211 */ /* 0x000fc600000f0eff */
[----:B------:R-:W-:Y:S01]  /*0c50*/  IMAD R37, R11, 0x2, R33 ;  /* 0x000000020b257824 */ /* 0x000fe200078e0221 */
[----:B-1----:R-:W-:Y:S01]  /*0c60*/  LEA R14, P0, R39, R4, 0x1 ;  /* 0x00000004270e7211 */ /* 0x002fe200078008ff */
[----:B------:R1:W3:Y:S02]  /*0c70*/  LDG.E.U16 R75, desc[UR44][R18.64] ;  /* 0x0000002c124b7981 */ /* 0x0002e4000c1e1500 */
[----:B------:R-:W-:Y:S01]  /*0c80*/  IMAD R25, R11, 0x2, R37 ;  /* 0x000000020b197824 */ /* 0x000fe200078e0225 */
[----:B------:R-:W-:-:S03]  /*0c90*/  LEA.HI.X.SX32 R15, R39, R0, 0x1, P0 ;  /* 0x00000000270f7211 */ /* 0x000fc600000f0eff */
[----:B------:R-:W-:Y:S01]  /*0ca0*/  IMAD R39, R11, 0x2, R25 ;  /* 0x000000020b277824 */ /* 0x000fe200078e0219 */
[-C--:B0-----:R-:W-:Y:S01]  /*0cb0*/  LEA R16, P1, R31, R4.reuse, 0x1 ;  /* 0x000000041f107211 */ /* 0x081fe200078208ff */
[----:B------:R0:W3:Y:S01]  /*0cc0*/  LDG.E.U16 R76, desc[UR44][R14.64] ;  /* 0x0000002c0e4c7981 */ /* 0x0000e2000c1e1500 */
[----:B------:R-:W-:Y:S01]  /*0cd0*/  LEA R20, P0, R27, R4, 0x1 ;  /* 0x000000041b147211 */ /* 0x000fe200078008ff */
[----:B------:R-:W-:Y:S01]  /*0ce0*/  IMAD R45, R11, 0x2, R39 ;  /* 0x000000020b2d7824 */ /* 0x000fe200078e0227 */
[-C--:B------:R-:W-:Y:S02]  /*0cf0*/  LEA.HI.X.SX32 R17, R31, R0.reuse, 0x1, P1 ;  /* 0x000000001f117211 */ /* 0x080fe400008f0eff */
[----:B------:R-:W-:Y:S01]  /*0d00*/  LEA.HI.X.SX32 R21, R27, R0, 0x1, P0 ;  /* 0x000000001b157211 */ /* 0x000fe200000f0eff */
[----:B------:R-:W-:Y:S01]  /*0d10*/  IMAD R31, R11, 0x2, R45 ;  /* 0x000000020b1f7824 */ /* 0x000fe200078e022d */
[----:B------:R-:W-:Y:S01]  /*0d20*/  LEA R22, P0, R35, R4, 0x1 ;  /* 0x0000000423167211 */ /* 0x000fe200078008ff */
[----:B------:R-:W3:Y:S02]  /*0d30*/  LDG.E.U16 R78, desc[UR44][R16.64] ;  /* 0x0000002c104e7981 */ /* 0x000ee4000c1e1500 */
[----:B------:R-:W-:Y:S01]  /*0d40*/  IMAD R27, R11, 0x2, R31 ;  /* 0x000000020b1b7824 */ /* 0x000fe200078e021f */
[----:B------:R-:W-:Y:S01]  /*0d50*/  LEA.HI.X.SX32 R23, R35, R0, 0x1, P0 ;  /* 0x0000000023177211 */ /* 0x000fe200000f0eff */
[----:B------:R-:W3:Y:S01]  /*0d60*/  LDG.E.U16 R77, desc[UR44][R20.64] ;  /* 0x0000002c144d7981 */ /* 0x000ee2000c1e1500 */
[-C--:B-1----:R-:W-:Y:S01]  /*0d70*/  LEA R18, P0, R41, R4.reuse, 0x1 ;  /* 0x0000000429127211 */ /* 0x082fe200078008ff */
[----:B------:R-:W-:Y:S01]  /*0d80*/  IMAD R35, R11, 0x2, R27 ;  /* 0x000000020b237824 */ /* 0x000fe200078e021b */
[----:B------:R-:W-:Y:S01]  /*0d90*/  LEA R24, P1, R25, R4, 0x1 ;  /* 0x0000000419187211 */ /* 0x000fe200078208ff */
[----:B------:R1:W3:Y:S01]  /*0da0*/  LDG.E.U16 R79, desc[UR44][R22.64] ;  /* 0x0000002c164f7981 */ /* 0x0002e2000c1e1500 */
[----:B------:R-:W-:Y:S01]  /*0db0*/  LEA.HI.X.SX32 R19, R41, R0, 0x1, P0 ;  /* 0x0000000029137211 */ /* 0x000fe200000f0eff */
[----:B------:R-:W-:Y:S01]  /*0dc0*/  IMAD R41, R11, 0x2, R35 ;  /* 0x000000020b297824 */ /* 0x000fe200078e0223 */
[----:B0-----:R-:W-:-:S03]  /*0dd0*/  LEA R14, P0, R29, R4, 0x1 ;  /* 0x000000041d0e7211 */ /* 0x001fc600078008ff */
[----:B------:R-:W-:Y:S01]  /*0de0*/  IMAD R47, R11, 0x2, R41 ;  /* 0x000000020b2f7824 */ /* 0x000fe200078e0229 */
[----:B------:R-:W-:Y:S01]  /*0df0*/  LEA.HI.X.SX32 R15, R29, R0, 0x1, P0 ;  /* 0x000000001d0f7211 */ /* 0x000fe200000f0eff */
[----:B------:R-:W3:Y:S01]  /*0e00*/  LDG.E.U16 R80, desc[UR44][R18.64] ;  /* 0x0000002c12507981 */ /* 0x000ee2000c1e1500 */
[----:B------:R-:W-:Y:S01]  /*0e10*/  LEA R26, P0, R27, R4, 0x1 ;  /* 0x000000041b1a7211 */ /* 0x000fe200078008ff */
[----:B------:R-:W-:Y:S01]  /*0e20*/  IMAD R29, R11, 0x2, R47 ;  /* 0x000000020b1d7824 */ /* 0x000fe200078e022f */
[-C--:B------:R-:W-:Y:S01]  /*0e30*/  LEA.HI.X.SX32 R25, R25, R0.reuse, 0x1, P1 ;  /* 0x0000000019197211 */ /* 0x080fe200008f0eff */
[----:B------:R0:W3:Y:S01]  /*0e40*/  LDG.E.U16 R81, desc[UR44][R14.64] ;  /* 0x0000002c0e517981 */ /* 0x0000e2000c1e1500 */
[----:B------:R-:W-:Y:S02]  /*0e50*/  LEA.HI.X.SX32 R27, R27, R0, 0x1, P0 ;  /* 0x000000001b1b7211 */ /* 0x000fe400000f0eff */
[-C--:B-1----:R-:W-:Y:S01]  /*0e60*/  LEA R22, P1, R29, R4.reuse, 0x1 ;  /* 0x000000041d167211 */ /* 0x082fe200078208ff */
[----:B------:R-:W3:Y:S01]  /*0e70*/  LDG.E.U16 R82, desc[UR44][R24.64] ;  /* 0x0000002c18527981 */ /* 0x000ee2000c1e1500 */
[----:B------:R-:W-:-:S02]  /*0e80*/  LEA R16, P0, R13, R4, 0x1 ;  /* 0x000000040d107211 */ /* 0x000fc400078008ff */
[-C--:B------:R-:W-:Y:S01]  /*0e90*/  LEA.HI.X.SX32 R23, R29, R0.reuse, 0x1, P1 ;  /* 0x000000001d177211 */ /* 0x080fe200008f0eff */
[----:B------:R-:W3:Y:S01]  /*0ea0*/  LDG.E.U16 R83, desc[UR44][R26.64] ;  /* 0x0000002c1a537981 */ /* 0x000ee2000c1e1500 */
[----:B------:R-:W-:Y:S01]  /*0eb0*/  LEA.HI.X.SX32 R17, R13, R0, 0x1, P0 ;  /* 0x000000000d117211 */ /* 0x000fe200000f0eff */
[----:B------:R-:W-:Y:S01]  /*0ec0*/  IMAD R13, R11, 0x2, R29 ;  /* 0x000000020b0d7824 */ /* 0x000fe200078e021d */
[-C--:B------:R-:W-:Y:S01]  /*0ed0*/  LEA R20, P1, R39, R4.reuse, 0x1 ;  /* 0x0000000427147211 */ /* 0x080fe200078208ff */
[----:B------:R1:W3:Y:S01]  /*0ee0*/  LDG.E.U16 R85, desc[UR44][R22.64] ;  /* 0x0000002c16557981 */ /* 0x0002e2000c1e1500 */
[----:B0-----:R-:W-:Y:S02]  /*0ef0*/  LEA R14, P0, R35, R4, 0x1 ;  /* 0x00000004230e7211 */ /* 0x001fe400078008ff */
[-C--:B------:R-:W-:Y:S02]  /*0f00*/  LEA.HI.X.SX32 R21, R39, R0.reuse, 0x1, P1 ;  /* 0x0000000027157211 */ /* 0x080fe400008f0eff */
[----:B------:R-:W-:Y:S01]  /*0f10*/  LEA.HI.X.SX32 R15, R35, R0, 0x1, P0 ;  /* 0x00000000230f7211 */ /* 0x000fe200000f0eff */
[----:B------:R-:W3:Y:S01]  /*0f20*/  LDG.E.U16 R39, desc[UR44][R16.64] ;  /* 0x0000002c10277981 */ /* 0x000ee2000c1e1500 */
[----:B------:R-:W-:-:S02]  /*0f30*/  LEA R28, P1, R13, R4, 0x1 ;  /* 0x000000040d1c7211 */ /* 0x000fc400078208ff */
[----:B------:R-:W-:Y:S01]  /*0f40*/  LEA R18, P0, R33, R4, 0x1 ;  /* 0x0000000421127211 */ /* 0x000fe200078008ff */
[----:B------:R0:W3:Y:S01]  /*0f50*/  LDG.E.U16 R35, desc[UR44][R20.64] ;  /* 0x0000002c14237981 */ /* 0x0000e2000c1e1500 */
[-C--:B------:R-:W-:Y:S01]  /*0f60*/  LEA.HI.X.SX32 R29, R13, R0.reuse, 0x1, P1 ;  /* 0x000000000d1d7211 */ /* 0x080fe200008f0eff */
[----:B------:R-:W-:Y:S01]  /*0f70*/  IMAD R13, R11, 0x2, R13 ;  /* 0x000000020b0d7824 */ /* 0x000fe200078e020d */
[----:B------:R-:W-:Y:S01]  /*0f80*/  LEA.HI.X.SX32 R19, R33, R0, 0x1, P0 ;  /* 0x0000000021137211 */ /* 0x000fe200000f0eff */
[----:B------:R0:W3:Y:S01]  /*0f90*/  LDG.E.U16 R84, desc[UR44][R14.64] ;  /* 0x0000002c0e547981 */ /* 0x0000e2000c1e1500 */
[-C--:B-1----:R-:W-:Y:S02]  /*0fa0*/  LEA R22, P1, R45, R4.reuse, 0x1 ;  /* 0x000000042d167211 */ /* 0x082fe400078208ff */
[----:B------:R-:W-:Y:S01]  /*0fb0*/  LEA R24, P0, R41, R4, 0x1 ;  /* 0x0000000429187211 */ /* 0x000fe200078008ff */
[----:B------:R1:W3:Y:S01]  /*0fc0*/  LDG.E.U16 R26, desc[UR44][R18.64] ;  /* 0x0000002c121a7981 */ /* 0x0002e2000c1e1500 */
[----:B------:R-:W-:-:S02]  /*0fd0*/  LEA.HI.X.SX32 R23, R45, R0, 0x1, P1 ;  /* 0x000000002d177211 */ /* 0x000fc400008f0eff */
[----:B------:R-:W-:Y:S01]  /*0fe0*/  LEA.HI.X.SX32 R25, R41, R0, 0x1, P0 ;  /* 0x0000000029197211 */ /* 0x000fe200000f0eff */
[----:B------:R-:W3:Y:S01]  /*0ff0*/  LDG.E.U16 R28, desc[UR44][R28.64] ;  /* 0x0000002c1c1c7981 */ /* 0x000ee2000c1e1500 */
[-C--:B0-----:R-:W-:Y:S02]  /*1000*/  LEA R20, P1, R13, R4.reuse, 0x1 ;  /* 0x000000040d147211 */ /* 0x081fe400078208ff */
[----:B------:R-:W-:Y:S01]  /*1010*/  LEA R14, P0, R43, R4, 0x1 ;  /* 0x000000042b0e7211 */ /* 0x000fe200078008ff */
[----:B------:R0:W3:Y:S01]  /*1020*/  LDG.E.U16 R27, desc[UR44][R22.64] ;  /* 0x0000002c161b7981 */ /* 0x0000e2000c1e1500 */
[-C--:B------:R-:W-:Y:S01]  /*1030*/  LEA.HI.X.SX32 R21, R13, R0.reuse, 0x1, P1 ;  /* 0x000000000d157211 */ /* 0x080fe200008f0eff */
[----:B------:R-:W-:Y:S01]  /*1040*/  IMAD R13, R11, 0x2, R13 ;  /* 0x000000020b0d7824 */ /* 0x000fe200078e020d */
[----:B------:R-:W-:Y:S01]  /*1050*/  LEA.HI.X.SX32 R15, R43, R0, 0x1, P0 ;  /* 0x000000002b0f7211 */ /* 0x000fe200000f0eff */
[----:B------:R-:W3:Y:S01]  /*1060*/  LDG.E.U16 R24, desc[UR44][R24.64] ;  /* 0x0000002c18187981 */ /* 0x000ee2000c1e1500 */
[----:B------:R-:W-:-:S02]  /*1070*/  LEA R10, P0, R37, R4, 0x1 ;  /* 0x00000004250a7211 */ /* 0x000fc400078008ff */
[----:B------:R-:W-:Y:S01]  /*1080*/  LEA R16, P1, R31, R4, 0x1 ;  /* 0x000000041f107211 */ /* 0x000fe200078208ff */
[----:B------:R-:W3:Y:S01]  /*1090*/  LDG.E.U16 R20, desc[UR44][R20.64] ;  /* 0x0000002c14147981 */ /* 0x000ee2000c1e1500 */
[-C--:B------:R-:W-:Y:S02]  /*10a0*/  LEA.HI.X.SX32 R11, R37, R0.reuse, 0x1, P0 ;  /* 0x00000000250b7211 */ /* 0x080fe400000f0eff */
[----:B------:R-:W-:Y:S01]  /*10b0*/  LEA.HI.X.SX32 R17, R31, R0, 0x1, P1 ;  /* 0x000000001f117211 */ /* 0x000fe200008f0eff */
[----:B------:R-:W3:Y:S01]  /*10c0*/  LDG.E.U16 R14, desc[UR44][R14.64] ;  /* 0x0000002c0e0e7981 */ /* 0x000ee2000c1e1500 */
[-C--:B-1----:R-:W-:Y:S02]  /*10d0*/  LEA R18, P0, R47, R4.reuse, 0x1 ;  /* 0x000000042f127211 */ /* 0x082fe400078008ff */
[----:B0-----:R-:W-:Y:S01]  /*10e0*/  LEA R22, P1, R13, R4, 0x1 ;  /* 0x000000040d167211 */ /* 0x001fe200078208ff */
[----:B------:R0:W3:Y:S01]  /*10f0*/  LDG.E.U16 R10, desc[UR44][R10.64] ;  /* 0x0000002c0a0a7981 */ /* 0x0000e2000c1e1500 */
[----:B------:R-:W-:-:S02]  /*1100*/  LEA.HI.X.SX32 R19, R47, R0, 0x1, P0 ;  /* 0x000000002f137211 */ /* 0x000fc400000f0eff */
[----:B------:R-:W-:Y:S01]  /*1110*/  LEA.HI.X.SX32 R23, R13, R0, 0x1, P1 ;  /* 0x000000000d177211 */ /* 0x000fe200008f0eff */
[----:B------:R-:W3:Y:S04]  /*1120*/  LDG.E.U16 R16, desc[UR44][R16.64] ;  /* 0x0000002c10107981 */ /* 0x000ee8000c1e1500 */
[----:B------:R-:W3:Y:S04]  /*1130*/  LDG.E.U16 R18, desc[UR44][R18.64] ;  /* 0x0000002c12127981 */ /* 0x000ee8000c1e1500 */
[----:B------:R-:W3:Y:S01]  /*1140*/  LDG.E.U16 R22, desc[UR44][R22.64] ;  /* 0x0000002c16167981 */ /* 0x000ee2000c1e1500 */
[----:B------:R-:W1:Y:S01]  /*1150*/  S2UR UR4, SR_CgaCtaId ;  /* 0x00000000000479c3 */ /* 0x000e620000008800 */
[----:B------:R-:W-:Y:S01]  /*1160*/  SHF.R.S32.HI R4, RZ, 0x7, R6 ;  /* 0x00000007ff047819 */ /* 0x000fe20000011406 */
[----:B------:R-:W-:-:S03]  /*1170*/  IMAD.SHL.U32 R0, R6, 0x2, RZ ;  /* 0x0000000206007824 */ /* 0x000fc600078e00ff */
[----:B------:R-:W-:Y:S01]  /*1180*/  SGXT R4, R4, 0x1 ;  /* 0x000000010404781a */ /* 0x000fe20000000200 */
[----:B------:R-:W-:-:S03]  /*1190*/  UMOV UR21, 0x400 ;  /* 0x0000040000157882 */ /* 0x000fc60000000000 */
[----:B------:R-:W-:Y:S02]  /*11a0*/  LOP3.LUT R13, R4, 0x90, RZ, 0xc0, !PT ;  /* 0x00000090040d7812 */ /* 0x000fe400078ec0ff */
[----:B------:R-:W-:Y:S02]  /*11b0*/  LOP3.LUT R158, R6, 0x40, RZ, 0xc0, !PT ;  /* 0x00000040069e7812 */ /* 0x000fe400078ec0ff */
[----:B------:R-:W-:Y:S02]  /*11c0*/  LOP3.LUT R13, R13, 0x7e, R0, 0x78, !PT ;  /* 0x0000007e0d0d7812 */ /* 0x000fe400078e7800 */
[----:B------:R-:W-:-:S03]  /*11d0*/  ISETP.GE.AND P0, PT, R157, 0x1, PT ;  /* 0x000000019d00780c */ /* 0x000fc60003f06270 */
[----:B0-----:R-:W-:Y:S01]  /*11e0*/  IMAD R11, R158, 0x100, R13 ;  /* 0x000001009e0b7824 */ /* 0x001fe200078e020d */
[----:B-1----:R-:W-:-:S04]  /*11f0*/  ULEA UR21, UR4, UR21, 0x18 ;  /* 0x0000001504157291 */ /* 0x002fc8000f8ec03f */
[----:B------:R-:W-:-:S05]  /*1200*/  LOP3.LUT R4, R11, 0x20, RZ, 0x3c, !PT ;  /* 0x000000200b047812 */ /* 0x000fca00078e3cff */
[----:B-----5:R0:W-:Y:S04]  /*1210*/  STS.U16 [R11+UR21], R3 ;  /* 0x000000030b007988 */ /* 0x0201e80008000415 */
[----:B--2---:R-:W-:Y:S04]  /*1220*/  STS.U16 [R11+UR21+0x400], R9 ;  /* 0x000400090b007988 */ /* 0x004fe80008000415 */
[----:B----4-:R1:W-:Y:S01]  /*1230*/  STS.U16 [R11+UR21+0x800], R36 ;  /* 0x000800240b007988 */ /* 0x0103e20008000415 */
[----:B0-----:R-:W-:-:S03]  /*1240*/  LOP3.LUT R3, R11, 0x40, RZ, 0x3c, !PT ;  /* 0x000000400b037812 */ /* 0x001fc600078e3cff */
[----:B---3--:R0:W-:Y:S04]  /*1250*/  STS.U16 [R11+UR21+0xc00], R44 ;  /* 0x000c002c0b007988 */ /* 0x0081e80008000415 */
[----:B------:R-:W-:Y:S01]  /*1260*/  STS.U16 [R11+UR21+0x1000], R50 ;  /* 0x001000320b007988 */ /* 0x000fe20008000415 */
[----:B------:R-:W-:Y:S02]  /*1270*/  CS2R R86, SRZ ;  /* 0x0000000000567805 */ /* 0x000fe4000001ff00 */
[----:B-1----:R-:W-:Y:S02]  /*1280*/  CS2R R36, SRZ ;  /* 0x0000000000247805 */ /* 0x002fe4000001ff00 */
[----:B0-----:R-:W-:Y:S01]  /*1290*/  CS2R R44, SRZ ;  /* 0x00000000002c7805 */ /* 0x001fe2000001ff00 */
[----:B------:R-:W-:Y:S04]  /*12a0*/  STS.U16 [R11+UR21+0x1400], R54 ;  /* 0x001400360b007988 */ /* 0x000fe80008000415 */
        /* <DEDUP_REMOVED lines=9> */
[----:B------:R0:W-:Y:S04]  /*1340*/  STS.U16 [R11+UR21+0x3c00], R85 ;  /* 0x003c00550b007988 */ /* 0x0001e80008000415 */
[----:B------:R-:W-:Y:S01]  /*1350*/  STS.U16 [R4+UR21+0x100], R5 ;  /* 0x0001000504007988 */ /* 0x000fe20008000415 */
[----:B0-----:R-:W-:-:S03]  /*1360*/  LOP3.LUT R11, R11, 0x60, RZ, 0x3c, !PT ;  /* 0x000000600b0b7812 */ /* 0x001fc600078e3cff */
        /* <DEDUP_REMOVED lines=15> */
[----:B------:R1:W-:Y:S04]  /*1460*/  STS.U16 [R3+UR21+0x200], R7 ;  /* 0x0002000703007988 */ /* 0x0003e80008000415 */
        /* <DEDUP_REMOVED lines=14> */
[----:B------:R3:W-:Y:S01]  /*1550*/  STS.U16 [R3+UR21+0x3e00], R20 ;  /* 0x003e001403007988 */ /* 0x0007e20008000415 */
[----:B0-----:R-:W-:-:S03]  /*1560*/  IMAD.MOV.U32 R4, RZ, RZ, -0x800000 ;  /* 0xff800000ff047424 */ /* 0x001fc600078e00ff */
[----:B------:R0:W-:Y:S01]  /*1570*/  STS.U16 [R11+UR21+0x300], R8 ;  /* 0x000300080b007988 */ /* 0x0001e20008000415 */
[----:B-1----:R-:W-:-:S03]  /*1580*/  IMAD.MOV.U32 R7, RZ, RZ, 0x3f800000 ;  /* 0x3f800000ff077424 */ /* 0x002fc600078e00ff */
[----:B------:R1:W-:Y:S01]  /*1590*/  STS.U16 [R11+UR21+0x700], R34 ;  /* 0x000700220b007988 */ /* 0x0003e20008000415 */
[----:B--2---:R-:W-:-:S03]  /*15a0*/  CS2R R24, SRZ ;  /* 0x0000000000187805 */ /* 0x004fc6000001ff00 */
[----:B------:R2:W-:Y:S01]  /*15b0*/  STS.U16 [R11+UR21+0xb00], R42 ;  /* 0x000b002a0b007988 */ /* 0x0005e20008000415 */
[----:B---3--:R-:W-:-:S03]  /*15c0*/  IMAD.MOV.U32 R3, RZ, RZ, -0x800000 ;  /* 0xff800000ff037424 */ /* 0x008fc600078e00ff */
[----:B------:R3:W-:Y:S01]  /*15d0*/  STS.U16 [R11+UR21+0xf00], R49 ;  /* 0x000f00310b007988 */ /* 0x0007e20008000415 */
[----:B0-----:R-:W-:-:S03]  /*15e0*/  IMAD.MOV.U32 R8, RZ, RZ, 0x3f800000 ;  /* 0x3f800000ff087424 */ /* 0x001fc600078e00ff */
[----:B------:R0:W-:Y:S01]  /*15f0*/  STS.U16 [R11+UR21+0x1300], R53 ;  /* 0x001300350b007988 */ /* 0x0001e20008000415 */
[----:B------:R-:W-:-:S03]  /*1600*/  CS2R R26, SRZ ;  /* 0x00000000001a7805 */ /* 0x000fc6000001ff00 */
[----:B------:R4:W-:Y:S01]  /*1610*/  STS.U16 [R11+UR21+0x1700], R57 ;  /* 0x001700390b007988 */ /* 0x0009e20008000415 */
[----:B------:R-:W-:-:S03]  /*1620*/  CS2R R28, SRZ ;  /* 0x00000000001c7805 */ /* 0x000fc6000001ff00 */
[----:B------:R5:W-:Y:S01]  /*1630*/  STS.U16 [R11+UR21+0x1b00], R61 ;  /* 0x001b003d0b007988 */ /* 0x000be20008000415 */
[----:B------:R-:W-:-:S03]  /*1640*/  CS2R R30, SRZ ;  /* 0x00000000001e7805 */ /* 0x000fc6000001ff00 */
[----:B------:R5:W-:Y:S01]  /*1650*/  STS.U16 [R11+UR21+0x1f00], R65 ;  /* 0x001f00410b007988 */ /* 0x000be20008000415 */
[----:B------:R-:W-:-:S03]  /*1660*/  CS2R R32, SRZ ;  /* 0x0000000000207805 */ /* 0x000fc6000001ff00 */
[----:B------:R5:W-:Y:S01]  /*1670*/  STS.U16 [R11+UR21+0x2300], R69 ;  /* 0x002300450b007988 */ /* 0x000be20008000415 */
[----:B-1----:R-:W-:-:S03]  /*1680*/  CS2R R34, SRZ ;  /* 0x0000000000227805 */ /* 0x002fc6000001ff00 */
[----:B------:R1:W-:Y:S01]  /*1690*/  STS.U16 [R11+UR21+0x2700], R73 ;  /* 0x002700490b007988 */ /* 0x0003e20008000415 */
[----:B------:R-:W-:-:S03]  /*16a0*/  CS2R R38, SRZ ;  /* 0x0000000000267805 */ /* 0x000fc6000001ff00 */
[----:B------:R1:W-:Y:S01]  /*16b0*/  STS.U16 [R11+UR21+0x2b00], R77 ;  /* 0x002b004d0b007988 */ /* 0x0003e20008000415 */
[----:B------:R-:W-:-:S03]  /*16c0*/  CS2R R40, SRZ ;  /* 0x0000000000287805 */ /* 0x000fc6000001ff00 */
[----:B------:R0:W-:Y:S01]  /*16d0*/  STS.U16 [R11+UR21+0x2f00], R14 ;  /* 0x002f000e0b007988 */ /* 0x0001e20008000415 */
[----:B--2---:R-:W-:-:S03]  /*16e0*/  CS2R R42, SRZ ;  /* 0x00000000002a7805 */ /* 0x004fc6000001ff00 */
[----:B------:R2:W-:Y:S01]  /*16f0*/  STS.U16 [R11+UR21+0x3300], R10 ;  /* 0x0033000a0b007988 */ /* 0x0005e20008000415 */
[----:B------:R-:W-:-:S03]  /*1700*/  CS2R R46, SRZ ;  /* 0x00000000002e7805 */ /* 0x000fc6000001ff00 */
[----:B------:R2:W-:Y:S01]  /*1710*/  STS.U16 [R11+UR21+0x3700], R16 ;  /* 0x003700100b007988 */ /* 0x0005e20008000415 */
[----:B---3--:R-:W-:-:S03]  /*1720*/  CS2R R48, SRZ ;  /* 0x0000000000307805 */ /* 0x008fc6000001ff00 */
[----:B------:R2:W-:Y:S01]  /*1730*/  STS.U16 [R11+UR21+0x3b00], R18 ;  /* 0x003b00120b007988 */ /* 0x0005e20008000415 */
[----:B------:R-:W-:-:S03]  /*1740*/  CS2R R50, SRZ ;  /* 0x0000000000327805 */ /* 0x000fc6000001ff00 */
[----:B------:R2:W-:Y:S01]  /*1750*/  STS.U16 [R11+UR21+0x3f00], R22 ;  /* 0x003f00160b007988 */ /* 0x0005e20008000415 */
[----:B0-----:R-:W-:Y:S02]  /*1760*/  CS2R R52, SRZ ;  /* 0x0000000000347805 */ /* 0x001fe4000001ff00 */
[----:B------:R-:W-:Y:S02]  /*1770*/  CS2R R54, SRZ ;  /* 0x0000000000367805 */ /* 0x000fe4000001ff00 */
[----:B----4-:R-:W-:Y:S02]  /*1780*/  CS2R R56, SRZ ;  /* 0x0000000000387805 */ /* 0x010fe4000001ff00 */
[----:B------:R-:W-:Y:S02]  /*1790*/  CS2R R58, SRZ ;  /* 0x00000000003a7805 */ /* 0x000fe4000001ff00 */
[----:B-----5:R-:W-:Y:S02]  /*17a0*/  CS2R R60, SRZ ;  /* 0x00000000003c7805 */ /* 0x020fe4000001ff00 */
[----:B------:R-:W-:-:S02]  /*17b0*/  CS2R R62, SRZ ;  /* 0x00000000003e7805 */ /* 0x000fc4000001ff00 */
[----:B------:R-:W-:Y:S02]  /*17c0*/  CS2R R64, SRZ ;  /* 0x0000000000407805 */ /* 0x000fe4000001ff00 */
[----:B------:R-:W-:Y:S02]  /*17d0*/  CS2R R66, SRZ ;  /* 0x0000000000427805 */ /* 0x000fe4000001ff00 */
[----:B------:R-:W-:Y:S02]  /*17e0*/  CS2R R68, SRZ ;  /* 0x0000000000447805 */ /* 0x000fe4000001ff00 */
[----:B------:R-:W-:Y:S02]  /*17f0*/  CS2R R70, SRZ ;  /* 0x0000000000467805 */ /* 0x000fe4000001ff00 */
[----:B-1----:R-:W-:Y:S02]  /*1800*/  CS2R R72, SRZ ;  /* 0x0000000000487805 */ /* 0x002fe4000001ff00 */
[----:B------:R-:W-:-:S02]  /*1810*/  CS2R R74, SRZ ;  /* 0x00000000004a7805 */ /* 0x000fc4000001ff00 */
[----:B------:R-:W-:Y:S02]  /*1820*/  CS2R R76, SRZ ;  /* 0x00000000004c7805 */ /* 0x000fe4000001ff00 */
[----:B------:R-:W-:Y:S02]  /*1830*/  CS2R R78, SRZ ;  /* 0x00000000004e7805 */ /* 0x000fe4000001ff00 */
[----:B------:R-:W-:Y:S02]  /*1840*/  CS2R R80, SRZ ;  /* 0x0000000000507805 */ /* 0x000fe4000001ff00 */
[----:B------:R-:W-:Y:S02]  /*1850*/  CS2R R82, SRZ ;  /* 0x0000000000527805 */ /* 0x000fe4000001ff00 */
[----:B------:R-:W-:Y:S02]  /*1860*/  CS2R R84, SRZ ;  /* 0x0000000000547805 */ /* 0x000fe4000001ff00 */
[----:B------:R-:W-:Y:S01]  /*1870*/  LOP3.LUT R5, R6, 0xff, RZ, 0xc0, !PT ;  /* 0x000000ff06057812 */ /* 0x000fe200078ec0ff */
[----:B--2---:R-:W-:Y:S06]  /*1880*/  @!P0 BRA `(.L_x_0) ;  /* 0x00000020002c8947 */ /* 0x004fec0003800000 */
[----:B------:R-:W0:Y:S01]  /*1890*/  LDC.64 R10, c[0x0][0x250] ;  /* 0x00009400ff0a7b82 */ /* 0x000e220000000a00 */
[----:B------:R-:W-:Y:S01]  /*18a0*/  ULDC UR4, c[0x0][0x258] ;  /* 0x0000960000047ab9 */ /* 0x000fe20000000800 */
[----:B------:R-:W-:Y:S01]  /*18b0*/  IMAD R158, R158, 0x40, R13 ;  /* 0x000000409e9e7824 */ /* 0x000fe200078e020d */
[--C-:B------:R-:W-:Y:S01]  /*18c0*/  SHF.R.U32.HI R22, RZ, 0x2, R6.reuse ;  /* 0x00000002ff167819 */ /* 0x100fe20000011606 */
[----:B------:R-:W-:Y:S01]  /*18d0*/  IMAD R12, R12, UR4, RZ ;  /* 0x000000040c0c7c24 */ /* 0x000fe2000f8e02ff */
[----:B------:R-:W-:Y:S01]  /*18e0*/  ULDC.64 UR4, c[0x0][0x218] ;  /* 0x0000860000047ab9 */ /* 0x000fe20000000a00 */
[----:B------:R-:W-:Y:S01]  /*18f0*/  IMAD.SHL.U32 R13, R5, 0x2, RZ ;  /* 0x00000002050d7824 */ /* 0x000fe200078e00ff */
[----:B------:R-:W-:Y:S01]  /*1900*/  LOP3.LUT R24, R6, 0x1f, RZ, 0xc0, !PT ;  /* 0x0000001f06187812 */ /* 0x000fe200078ec0ff */
[----:B------:R-:W1:Y:S01]  /*1910*/  LDC.64 R8, c[0x0][0x260] ;  /* 0x00009800ff087b82 */ /* 0x000e620000000a00 */
[C---:B------:R-:W-:Y:S01]  /*1920*/  IMAD.SHL.U32 R14, R12.reuse, 0x2, RZ ;  /* 0x000000020c0e7824 */ /* 0x040fe200078e00ff */
[----:B------:R-:W-:Y:S01]  /*1930*/  SHF.R.U32.HI R15, RZ, 0x5, R6 ;  /* 0x00000005ff0f7819 */ /* 0x000fe20000011606 */
[----:B------:R-:W-:Y:S01]  /*1940*/  IMAD.HI R7, R12, 0x2, RZ ;  /* 0x000000020c077827 */ /* 0x000fe200078e02ff */
[----:B------:R-:W-:Y:S01]  /*1950*/  ULDC.64 UR8, c[0x0][0x220] ;  /* 0x0000880000087ab9 */ /* 0x000fe20000000a00 */
[----:B------:R-:W-:-:S02]  /*1960*/  CS2R R30, SRZ ;  /* 0x00000000001e7805 */ /* 0x000fc4000001ff00 */
[----:B------:R-:W-:Y:S01]  /*1970*/  R2UR UR47, R15 ;  /* 0x000000000f2f72ca */ /* 0x000fe200000e0000 */
[----:B------:R-:W-:Y:S01]  /*1980*/  IMAD.MOV.U32 R165, RZ, RZ, -0x800000 ;  /* 0xff800000ffa57424 */ /* 0x000fe200078e00ff */
[----:B------:R-:W2:Y:S01]  /*1990*/  LDC R28, c[0x0][0x268] ;  /* 0x00009a00ff1c7b82 */ /* 0x000ea20000000800 */
[----:B------:R-:W-:Y:S01]  /*19a0*/  IMAD.MOV.U32 R163, RZ, RZ, RZ ;  /* 0x000000ffffa37224 */ /* 0x000fe200078e00ff */
[----:B------:R-:W-:Y:S01]  /*19b0*/  CS2R R32, SRZ ;  /* 0x0000000000207805 */ /* 0x000fe2000001ff00 */
[----:B------:R-:W-:Y:S01]  /*19c0*/  IMAD.MOV.U32 R159, RZ, RZ, RZ ;  /* 0x000000ffff9f7224 */ /* 0x000fe200078e00ff */
[----:B------:R-:W-:Y:S01]  /*19d0*/  CS2R R34, SRZ ;  /* 0x0000000000227805 */ /* 0x000fe2000001ff00 */
[----:B------:R-:W-:Y:S01]  /*19e0*/  IMAD.MOV.U32 R164, RZ, RZ, -0x800000 ;  /* 0xff800000ffa47424 */ /* 0x000fe200078e00ff */
[----:B------:R-:W-:Y:S02]  /*19f0*/  CS2R R36, SRZ ;  /* 0x0000000000247805 */ /* 0x000fe4000001ff00 */
[----:B------:R-:W-:Y:S01]  /*1a00*/  CS2R R38, SRZ ;  /* 0x0000000000267805 */ /* 0x000fe2000001ff00 */
[----:B0-----:R-:W-:Y:S01]  /*1a10*/  IMAD R16, R156, R11, RZ ;  /* 0x0000000b9c107224 */ /* 0x001fe200078e02ff */
[----:B------:R-:W-:Y:S01]  /*1a20*/  CS2R R40, SRZ ;  /* 0x0000000000287805 */ /* 0x000fe2000001ff00 */
[----:B------:R-:W-:Y:S01]  /*1a30*/  IMAD R10, R10, UR20, RZ ;  /* 0x000000140a0a7c24 */ /* 0x000fe2000f8e02ff */
[----:B------:R-:W-:Y:S01]  /*1a40*/  UIADD3 UR6, UR47, 0x58, URZ ;  /* 0x000000582f067890 */ /* 0x000fe2000fffe03f */
[C---:B------:R-:W-:Y:S01]  /*1a50*/  IMAD R18, R11.reuse, 0x2, R16 ;  /* 0x000000020b127824 */ /* 0x040fe200078e0210 */
[----:B------:R-:W-:Y:S01]  /*1a60*/  UIADD3 UR7, UR47, 0x78, URZ ;  /* 0x000000782f077890 */ /* 0x000fe2000fffe03f */
[C---:B------:R-:W-:Y:S01]  /*1a70*/  IMAD.SHL.U32 R3, R10.reuse, 0x2, RZ ;  /* 0x000000020a037824 */ /* 0x040fe200078e00ff */
[----:B------:R-:W-:Y:S01]  /*1a80*/  CS2R R42, SRZ ;  /* 0x00000000002a7805 */ /* 0x000fe2000001ff00 */
[----:B------:R-:W-:Y:S01]  /*1a90*/  IMAD.HI R4, R10, 0x2, RZ ;  /* 0x000000020a047827 */ /* 0x000fe200078e02ff */
[----:B------:R-:W-:-:S02]  /*1aa0*/  LEA R20, R11, R18, 0x1 ;  /* 0x000000120b147211 */ /* 0x000fc400078e08ff */
[----:B------:R-:W-:Y:S02]  /*1ab0*/  CS2R R44, SRZ ;  /* 0x00000000002c7805 */ /* 0x000fe4000001ff00 */
[----:B------:R-:W-:Y:S01]  /*1ac0*/  IADD3 R125, P0, P1, R14, UR4, R3 ;  /* 0x000000040e7d7c10 */ /* 0x000fe2000f91e003 */
[----:B-1----:R-:W-:Y:S01]  /*1ad0*/  IMAD R8, R8, UR20, RZ ;  /* 0x0000001408087c24 */ /* 0x002fe2000f8e02ff */
[----:B------:R-:W-:Y:S01]  /*1ae0*/  LOP3.LUT R10, R13, 0x30, R22, 0x78, !PT ;  /* 0x000000300d0a7812 */ /* 0x000fe200078e7816 */
[----:B------:R-:W-:Y:S01]  /*1af0*/  IMAD R12, R11, 0x2, R20 ;  /* 0x000000020b0c7824 */ /* 0x000fe200078e0214 */
[----:B------:R-:W-:Y:S01]  /*1b00*/  IADD3.X R13, R7, UR5, R4, P0, P1 ;  /* 0x00000005070d7c10 */ /* 0x000fe200087e2404 */
[----:B------:R-:W-:Y:S01]  /*1b10*/  IMAD R7, R24, R9, RZ ;  /* 0x0000000918077224 */ /* 0x000fe200078e02ff */
[-C--:B------:R-:W-:Y:S01]  /*1b20*/  LEA R154, P0, R16, R125.reuse, 0x1 ;  /* 0x0000007d109a7211 */ /* 0x080fe200078008ff */
[C---:B------:R-:W-:Y:S01]  /*1b30*/  IMAD R14, R11.reuse, 0x2, R12 ;  /* 0x000000020b0e7824 */ /* 0x040fe200078e020c */
[-C--:B------:R-:W-:Y:S01]  /*1b40*/  LEA R150, P2, R20, R125.reuse, 0x1 ;  /* 0x0000007d14967211 */ /* 0x080fe200078408ff */
[----:B------:R-:W-:Y:S01]  /*1b50*/  UIADD3 UR4, UR47, 0x18, URZ ;  /* 0x000000182f047890 */ /* 0x000fe2000fffe03f */
[----:B------:R-:W-:Y:S01]  /*1b60*/  LEA R152, P1, R18, R125, 0x1 ;  /* 0x0000007d12987211 */ /* 0x000fe200078208ff */
[C---:B------:R-:W-:Y:S01]  /*1b70*/  IMAD R4, R11.reuse, 0x2, R14 ;  /* 0x000000020b047824 */ /* 0x040fe200078e020e */
[-C--:B------:R-:W-:Y:S01]  /*1b80*/  LEA.HI.X.SX32 R155, R16, R13.reuse, 0x1, P0 ;  /* 0x0000000d109b7211 */ /* 0x080fe200000f0eff */
[----:B------:R-:W-:Y:S01]  /*1b90*/  UIADD3 UR5, UR47, 0x38, URZ ;  /* 0x000000382f057890 */ /* 0x000fe2000fffe03f */
[-C--:B------:R-:W-:Y:S01]  /*1ba0*/  LEA.HI.X.SX32 R151, R20, R13.reuse, 0x1, P2 ;  /* 0x0000000d14977211 */ /* 0x080fe200010f0eff */
[C---:B------:R-:W-:Y:S01]  /*1bb0*/  IMAD R22, R11.reuse, 0x2, R4 ;  /* 0x000000020b167824 */ /* 0x040fe200078e0204 */
[----:B------:R-:W-:Y:S01]  /*1bc0*/  LEA.HI.X.SX32 R153, R18, R13, 0x1, P1 ;  /* 0x0000000d12997211 */ /* 0x000fe200008f0eff */
[----:B--2---:R-:W-:Y:S01]  /*1bd0*/  IMAD R17, R28, UR7, RZ ;  /* 0x000000071c117c24 */ /* 0x004fe2000f8e02ff */
[-C--:B------:R-:W-:Y:S01]  /*1be0*/  LEA R144, P2, R4, R125.reuse, 0x1 ;  /* 0x0000007d04907211 */ /* 0x080fe200078408ff */
[C---:B------:R-:W-:Y:S01]  /*1bf0*/  IMAD R24, R11.reuse, 0x2, R22 ;  /* 0x000000020b187824 */ /* 0x040fe200078e0216 */
[----:B------:R-:W-:Y:S01]  /*1c00*/  LEA R148, P0, R12, R125, 0x1 ;  /* 0x0000007d0c947211 */ /* 0x000fe200078008ff */
[----:B------:R-:W-:Y:S01]  /*1c10*/  IMAD R15, R28, UR5, RZ ;  /* 0x000000051c0f7c24 */ /* 0x000fe2000f8e02ff */
[----:B------:R-:W-:Y:S01]  /*1c20*/  LEA.HI.X.SX32 R145, R4, R13, 0x1, P2 ;  /* 0x0000000d04917211 */ /* 0x000fe200010f0eff */
[C---:B------:R-:W-:Y:S01]  /*1c30*/  IMAD R26, R11.reuse, 0x2, R24 ;  /* 0x000000020b1a7824 */ /* 0x040fe200078e0218 */
[----:B------:R-:W-:Y:S01]  /*1c40*/  LEA R146, P1, R14, R125, 0x1 ;  /* 0x0000007d0e927211 */ /* 0x000fe200078208ff */
[----:B------:R-:W-:Y:S01]  /*1c50*/  UMOV UR5, URZ ;  /* 0x0000003f00057c82 */ /* 0x000fe20008000000 */
[----:B------:R-:W-:Y:S01]  /*1c60*/  LEA.HI.X.SX32 R149, R12, R13, 0x1, P0 ;  /* 0x0000000d0c957211 */ /* 0x000fe200000f0eff */
[C---:B------:R-:W-:Y:S01]  /*1c70*/  IMAD R16, R11.reuse, 0x2, R26 ;  /* 0x000000020b107824 */ /* 0x040fe200078e021a */
[----:B------:R-:W-:Y:S01]  /*1c80*/  LEA R138, P2, R26, R125, 0x1 ;  /* 0x0000007d1a8a7211 */ /* 0x000fe200078408ff */
[----:B------:R-:W-:Y:S01]  /*1c90*/  UMOV UR7, 0x7fffffdf ;  /* 0x7fffffdf00077882 */ /* 0x000fe20000000000 */
[-C--:B------:R-:W-:Y:S01]  /*1ca0*/  LEA.HI.X.SX32 R147, R14, R13.reuse, 0x1, P1 ;  /* 0x0000000d0e937211 */ /* 0x080fe200008f0eff */
[----:B------:R-:W-:Y:S01]  /*1cb0*/  IMAD R18, R11, 0x2, R16 ;  /* 0x000000020b127824 */ /* 0x000fe200078e0210 */
[----:B------:R-:W-:-:S02]  /*1cc0*/  LEA.HI.X.SX32 R139, R26, R13, 0x1, P2 ;  /* 0x0000000d1a8b7211 */ /* 0x000fc400010f0eff */
[----:B------:R-:W-:Y:S02]  /*1cd0*/  CS2R R46, SRZ ;  /* 0x00000000002e7805 */ /* 0x000fe4000001ff00 */
[-C--:B------:R-:W-:Y:S01]  /*1ce0*/  LEA R142, P0, R22, R125.reuse, 0x1 ;  /* 0x0000007d168e7211 */ /* 0x080fe200078008ff */
[C---:B------:R-:W-:Y:S01]  /*1cf0*/  IMAD R4, R11.reuse, 0x2, R18 ;  /* 0x000000020b047824 */ /* 0x040fe200078e0212 */
[----:B------:R-:W-:Y:S02]  /*1d00*/  LEA R140, P1, R24, R125, 0x1 ;  /* 0x0000007d188c7211 */ /* 0x000fe400078208ff */
[----:B------:R-:W-:Y:S02]  /*1d10*/  CS2R R48, SRZ ;  /* 0x0000000000307805 */ /* 0x000fe4000001ff00 */
[----:B------:R-:W-:Y:S01]  /*1d20*/  LEA.HI.X.SX32 R143, R22, R13, 0x1, P0 ;  /* 0x0000000d168f7211 */ /* 0x000fe200000f0eff */
[----:B------:R-:W-:Y:S01]  /*1d30*/  IMAD R12, R11, 0x2, R4 ;  /* 0x000000020b0c7824 */ /* 0x000fe200078e0204 */
[----:B------:R-:W-:-:S02]  /*1d40*/  LEA R132, P2, R4, R125, 0x1 ;  /* 0x0000007d04847211 */ /* 0x000fc400078408ff */
[----:B------:R-:W-:Y:S02]  /*1d50*/  CS2R R50, SRZ ;  /* 0x0000000000327805 */ /* 0x000fe4000001ff00 */
[-C--:B------:R-:W-:Y:S01]  /*1d60*/  LEA.HI.X.SX32 R141, R24, R13.reuse, 0x1, P1 ;  /* 0x0000000d188d7211 */ /* 0x080fe200008f0eff */
[C---:B------:R-:W-:Y:S01]  /*1d70*/  IMAD R14, R11.reuse, 0x2, R12 ;  /* 0x000000020b0e7824 */ /* 0x040fe200078e020c */
[----:B------:R-:W-:Y:S02]  /*1d80*/  LEA.HI.X.SX32 R133, R4, R13, 0x1, P2 ;  /* 0x0000000d04857211 */ /* 0x000fe400010f0eff */
[----:B------:R-:W-:Y:S02]  /*1d90*/  CS2R R52, SRZ ;  /* 0x0000000000347805 */ /* 0x000fe4000001ff00 */
[-C--:B------:R-:W-:Y:S01]  /*1da0*/  LEA R136, P0, R16, R125.reuse, 0x1 ;  /* 0x0000007d10887211 */ /* 0x080fe200078008ff */
[----:B------:R-:W-:Y:S01]  /*1db0*/  IMAD R20, R11, 0x2, R14 ;  /* 0x000000020b147824 */ /* 0x000fe200078e020e */
[----:B------:R-:W-:-:S02]  /*1dc0*/  LEA R134, P1, R18, R125, 0x1 ;  /* 0x0000007d12867211 */ /* 0x000fc400078208ff */
[----:B------:R-:W-:Y:S02]  /*1dd0*/  CS2R R54, SRZ ;  /* 0x0000000000367805 */ /* 0x000fe4000001ff00 */
[----:B------:R-:W-:Y:S01]  /*1de0*/  SHF.R.U32.HI R3, RZ, 0x5, R6 ;  /* 0x00000005ff037819 */ /* 0x000fe20000011606 */
[----:B------:R-:W-:Y:S01]  /*1df0*/  IMAD R4, R11, 0x2, R20 ;  /* 0x000000020b047824 */ /* 0x000fe200078e0214 */
[-C--:B------:R-:W-:Y:S01]  /*1e00*/  LEA.HI.X.SX32 R137, R16, R13.reuse, 0x1, P0 ;  /* 0x0000000d10897211 */ /* 0x080fe200000f0eff */
[----:B------:R-:W-:Y:S01]  /*1e10*/  IMAD R16, R28, UR6, RZ ;  /* 0x000000061c107c24 */ /* 0x000fe2000f8e02ff */
[----:B------:R-:W-:Y:S01]  /*1e20*/  LEA.HI.X.SX32 R135, R18, R13, 0x1, P1 ;  /* 0x0000000d12877211 */ /* 0x000fe200008f0eff */
[----:B------:R-:W-:Y:S01]  /*1e30*/  UMOV UR6, 0xfffffffe ;  /* 0xfffffffe00067882 */ /* 0x000fe20000000000 */
[----:B------:R-:W-:Y:S02]  /*1e40*/  LEA R130, P0, R12, R125, 0x1 ;  /* 0x0000007d0c827211 */ /* 0x000fe400078008ff */
[----:B------:R-:W-:-:S02]  /*1e50*/  CS2R R56, SRZ ;  /* 0x0000000000387805 */ /* 0x000fc4000001ff00 */
[-C--:B------:R-:W-:Y:S02]  /*1e60*/  LEA R128, P1, R14, R125.reuse, 0x1 ;  /* 0x0000007d0e807211 */ /* 0x080fe400078208ff */
[----:B------:R-:W-:Y:S02]  /*1e70*/  CS2R R58, SRZ ;  /* 0x00000000003a7805 */ /* 0x000fe4000001ff00 */
[-C--:B------:R-:W-:Y:S02]  /*1e80*/  LEA R126, P2, R20, R125.reuse, 0x1 ;  /* 0x0000007d147e7211 */ /* 0x080fe400078408ff */
[----:B------:R-:W-:Y:S02]  /*1e90*/  CS2R R60, SRZ ;  /* 0x00000000003c7805 */ /* 0x000fe4000001ff00 */
[----:B------:R-:W-:Y:S02]  /*1ea0*/  LEA R124, P3, R4, R125, 0x1 ;  /* 0x0000007d047c7211 */ /* 0x000fe400078608ff */
[----:B------:R-:W-:-:S02]  /*1eb0*/  CS2R R62, SRZ ;  /* 0x00000000003e7805 */ /* 0x000fc4000001ff00 */
[----:B------:R-:W-:Y:S02]  /*1ec0*/  SGXT.U32 R3, R3, 0x3 ;  /* 0x000000030303781a */ /* 0x000fe40000000000 */
[----:B------:R-:W-:Y:S02]  /*1ed0*/  CS2R R64, SRZ ;  /* 0x0000000000407805 */ /* 0x000fe4000001ff00 */
[-C--:B------:R-:W-:Y:S02]  /*1ee0*/  LEA.HI.X.SX32 R131, R12, R13.reuse, 0x1, P0 ;  /* 0x0000000d0c837211 */ /* 0x080fe400000f0eff */
[----:B------:R-:W-:Y:S02]  /*1ef0*/  CS2R R66, SRZ ;  /* 0x0000000000427805 */ /* 0x000fe4000001ff00 */
[-C--:B------:R-:W-:Y:S01]  /*1f00*/  LEA.HI.X.SX32 R129, R14, R13.reuse, 0x1, P1 ;  /* 0x0000000d0e817211 */ /* 0x080fe200008f0eff */
[----:B------:R-:W-:Y:S01]  /*1f10*/  IMAD R3, R3, R28, RZ ;  /* 0x0000001c03037224 */ /* 0x000fe200078e02ff */
[----:B------:R-:W-:-:S02]  /*1f20*/  LEA.HI.X.SX32 R127, R20, R13, 0x1, P2 ;  /* 0x0000000d147f7211 */ /* 0x000fc400010f0eff */
[----:B------:R-:W-:Y:S02]  /*1f30*/  CS2R R68, SRZ ;  /* 0x0000000000447805 */ /* 0x000fe4000001ff00 */
[----:B------:R-:W-:Y:S01]  /*1f40*/  LEA.HI.X.SX32 R125, R4, R13, 0x1, P3 ;  /* 0x0000000d047d7211 */ /* 0x000fe200018f0eff */
[C---:B------:R-:W-:Y:S01]  /*1f50*/  IMAD.SHL.U32 R4, R8.reuse, 0x2, RZ ;  /* 0x0000000208047824 */ /* 0x040fe200078e00ff */
[----:B------:R-:W-:Y:S01]  /*1f60*/  CS2R R70, SRZ ;  /* 0x0000000000467805 */ /* 0x000fe2000001ff00 */
[----:B------:R-:W-:Y:S01]  /*1f70*/  IMAD.SHL.U32 R13, R7, 0x2, RZ ;  /* 0x00000002070d7824 */ /* 0x000fe200078e00ff */
[----:B------:R-:W-:Y:S01]  /*1f80*/  CS2R R72, SRZ ;  /* 0x0000000000487805 */ /* 0x000fe2000001ff00 */
[----:B------:R-:W-:Y:S01]  /*1f90*/  IMAD.HI R8, R8, 0x2, RZ ;  /* 0x0000000208087827 */ /* 0x000fe200078e02ff */
[----:B------:R-:W-:Y:S02]  /*1fa0*/  CS2R R74, SRZ ;  /* 0x00000000004a7805 */ /* 0x000fe4000001ff00 */
[----:B------:R-:W-:-:S02]  /*1fb0*/  CS2R R76, SRZ ;  /* 0x00000000004c7805 */ /* 0x000fc4000001ff00 */
[----:B------:R-:W-:Y:S01]  /*1fc0*/  IADD3 R24, P0, P1, R13, UR8, R4 ;  /* 0x000000080d187c10 */ /* 0x000fe2000f91e004 */
[----:B------:R-:W-:Y:S01]  /*1fd0*/  IMAD.HI R7, R7, 0x2, RZ ;  /* 0x0000000207077827 */ /* 0x000fe200078e02ff */
[----:B------:R-:W-:Y:S02]  /*1fe0*/  CS2R R78, SRZ ;  /* 0x00000000004e7805 */ /* 0x000fe4000001ff00 */
[----:B------:R-:W-:Y:S02]  /*1ff0*/  CS2R R80, SRZ ;  /* 0x0000000000507805 */ /* 0x000fe4000001ff00 */
[-C--:B------:R-:W-:Y:S01]  /*2000*/  LEA R116, P3, R15, R24.reuse, 0x1 ;  /* 0x000000180f747211 */ /* 0x080fe200078608ff */
[C---:B------:R-:W-:Y:S01]  /*2010*/  IMAD R4, R28.reuse, 0x8, R3 ;  /* 0x000000081c047824 */ /* 0x040fe200078e0203 */
[----:B------:R-:W-:Y:S01]  /*2020*/  IADD3.X R26, R7, UR9, R8, P0, P1 ;  /* 0x00000009071a7c10 */ /* 0x000fe200087e2408 */
[C---:B------:R-:W-:Y:S01]  /*2030*/  IMAD R8, R28.reuse, UR4, RZ ;  /* 0x000000041c087c24 */ /* 0x040fe2000f8e02ff */
[CC--:B------:R-:W-:Y:S01]  /*2040*/  LEA R122, P0, R3.reuse, R24.reuse, 0x1 ;  /* 0x00000018037a7211 */ /* 0x0c0fe200078008ff */
[----:B------:R-:W-:Y:S01]  /*2050*/  IMAD R7, R28, 0x8, R4 ;  /* 0x000000081c077824 */ /* 0x000fe200078e0204 */
[----:B------:R-:W-:Y:S01]  /*2060*/  LEA R120, P1, R4, R24, 0x1 ;  /* 0x0000001804787211 */ /* 0x000fe200078208ff */
[----:B------:R-:W-:Y:S01]  /*2070*/  UIADD3 UR4, UR21, 0x8000, URZ ;  /* 0x0000800015047890 */ /* 0x000fe2000fffe03f */
[-C--:B------:R-:W-:Y:S01]  /*2080*/  LEA.HI.X.SX32 R123, R3, R26.reuse, 0x1, P0 ;  /* 0x0000001a037b7211 */ /* 0x080fe200000f0eff */
[----:B------:R-:W-:Y:S01]  /*2090*/  IMAD R12, R28, 0x10, R7 ;  /* 0x000000101c0c7824 */ /* 0x000fe200078e0207 */
[----:B------:R-:W-:Y:S01]  /*20a0*/  LEA.HI.X.SX32 R121, R4, R26, 0x1, P1 ;  /* 0x0000001a04797211 */ /* 0x000fe200008f0eff */
[----:B------:R-:W-:Y:S01]  /*20b0*/  USHF.R.U32.HI UR4, URZ, 0x4, UR4 ;  /* 0x000000043f047899 */ /* 0x000fe20008011604 */
[-C--:B------:R-:W-:Y:S01]  /*20c0*/  LEA R118, P2, R8, R24.reuse, 0x1 ;  /* 0x0000001808767211 */ /* 0x080fe200078408ff */
[----:B------:R-:W-:Y:S01]  /*20d0*/  IMAD R13, R28, 0x8, R12 ;  /* 0x000000081c0d7824 */ /* 0x000fe200078e020c */
[----:B------:R-:W-:Y:S01]  /*20e0*/  LEA R110, P0, R7, R24, 0x1 ;  /* 0x00000018076e7211 */ /* 0x000fe200078008ff */
[----:B------:R-:W-:Y:S01]  /*20f0*/  USGXT.U32 UR4, UR4, 0xe ;  /* 0x0000000e0404789a */ /* 0x000fe20008000000 */
[----:B------:R-:W-:Y:S01]  /*2100*/  LEA.HI.X.SX32 R119, R8, R26, 0x1, P2 ;  /* 0x0000001a08777211 */ /* 0x000fe200010f0eff */
[----:B------:R-:W-:Y:S01]  /*2110*/  IMAD R14, R28, 0x8, R13 ;  /* 0x000000081c0e7824 */ /* 0x000fe200078e020d */
[-C--:B------:R-:W-:Y:S01]  /*2120*/  LEA R108, P1, R12, R24.reuse, 0x1 ;  /* 0x000000180c6c7211 */ /* 0x080fe200078208ff */
[----:B------:R-:W-:Y:S01]  /*2130*/  UIADD3 UR10, UP0, UR4, 0x2, URZ ;  /* 0x00000002040a7890 */ /* 0x000fe2000ff1e03f */
[----:B------:R-:W-:Y:S01]  /*2140*/  LEA R106, P2, R13, R24, 0x1 ;  /* 0x000000180d6a7211 */ /* 0x000fe200078408ff */
[----:B------:R-:W-:Y:S01]  /*2150*/  IMAD R3, R28, 0x10, R14 ;  /* 0x000000101c037824 */ /* 0x000fe200078e020e */
[-C--:B------:R-:W-:Y:S01]  /*2160*/  LEA.HI.X.SX32 R111, R7, R26.reuse, 0x1, P0 ;  /* 0x0000001a076f7211 */ /* 0x080fe200000f0eff */
[----:B------:R-:W-:Y:S01]  /*2170*/  UIADD3.X UR11, UR5, 0x40000040, URZ, UP0, !UPT ;  /* 0x40000040050b7890 */ /* 0x000fe200087fe43f */
[-C--:B------:R-:W-:Y:S01]  /*2180*/  LEA.HI.X.SX32 R109, R12, R26.reuse, 0x1, P1 ;  /* 0x0000001a0c6d7211 */ /* 0x080fe200008f0eff */
[----:B------:R-:W-:Y:S01]  /*2190*/  IMAD R4, R28, 0x8, R3 ;  /* 0x000000081c047824 */ /* 0x000fe200078e0203 */
[----:B------:R-:W-:-:S02]  /*21a0*/  LEA.HI.X.SX32 R107, R13, R26, 0x1, P2 ;  /* 0x0000001a0d6b7211 */ /* 0x000fc400010f0eff */
[----:B------:R-:W-:Y:S02]  /*21b0*/  CS2R R82, SRZ ;  /* 0x0000000000527805 */ /* 0x000fe4000001ff00 */
[C---:B------:R-:W-:Y:S02]  /*21c0*/  LEA R22, P1, R3.reuse, R24, 0x1 ;  /* 0x0000001803167211 */ /* 0x040fe400078208ff */
[----:B------:R-:W-:Y:S02]  /*21d0*/  CS2R R84, SRZ ;  /* 0x0000000000547805 */ /* 0x000fe4000001ff00 */
[----:B------:R-:W-:Y:S02]  /*21e0*/  LEA R8, R28, R4, 0x3 ;  /* 0x000000041c087211 */ /* 0x000fe400078e18ff */
[----:B------:R-:W-:Y:S02]  /*21f0*/  CS2R R86, SRZ ;  /* 0x0000000000567805 */ /* 0x000fe4000001ff00 */
[-C--:B------:R-:W-:Y:S01]  /*2200*/  LEA R104, P0, R14, R24.reuse, 0x1 ;  /* 0x000000180e687211 */ /* 0x080fe200078008ff */
[----:B------:R-:W-:Y:S01]  /*2210*/  UIADD3.64 UR22, UR4, -UR6, URZ ;  /* 0x8000000604167297 */ /* 0x000fe2000fffe03f */
[----:B------:R-:W-:Y:S01]  /*2220*/  LEA R20, P2, R4, R24, 0x1 ;  /* 0x0000001804147211 */ /* 0x000fe200078408ff */
[----:B------:R-:W-:Y:S01]  /*2230*/  IMAD R7, R28, 0x10, R8 ;  /* 0x000000101c077824 */ /* 0x000fe200078e0208 */
[----:B------:R-:W-:Y:S01]  /*2240*/  LEA.HI.X.SX32 R23, R3, R26, 0x1, P1 ;  /* 0x0000001a03177211 */ /* 0x000fe200008f0eff */
[----:B------:R-:W-:Y:S01]  /*2250*/  UIADD3.64 UR26, UR10, 0x2, URZ ;  /* 0x000000020a1a7897 */ /* 0x000fe2000fffe03f */
[----:B------:R-:W-:Y:S01]  /*2260*/  LEA R114, P4, R16, R24, 0x1 ;  /* 0x0000001810727211 */ /* 0x000fe200078808ff */
[----:B------:R-:W-:Y:S01]  /*2270*/  IMAD R13, R28, 0x8, R7 ;  /* 0x000000081c0d7824 */ /* 0x000fe200078e0207 */
[-C--:B------:R-:W-:Y:S01]  /*2280*/  LEA.HI.X.SX32 R105, R14, R26.reuse, 0x1, P0 ;  /* 0x0000001a0e697211 */ /* 0x080fe200000f0eff */
[----:B------:R-:W-:Y:S01]  /*2290*/  UIADD3.64 UR30, UR10, 0x4, URZ ;  /* 0x000000040a1e7897 */ /* 0x000fe2000fffe03f */
[----:B------:R-:W-:Y:S01]  /*22a0*/  LEA.HI.X.SX32 R21, R4, R26, 0x1, P2 ;  /* 0x0000001a04157211 */ /* 0x000fe200010f0eff */
[----:B------:R-:W-:Y:S01]  /*22b0*/  IMAD R3, R28, 0x8, R13 ;  /* 0x000000081c037824 */ /* 0x000fe200078e020d */
[----:B------:R-:W-:-:S02]  /*22c0*/  LEA R112, P5, R17, R24, 0x1 ;  /* 0x0000001811707211 */ /* 0x000fc400078a08ff */
[----:B------:R-:W-:Y:S02]  /*22d0*/  CS2R R28, SRZ ;  /* 0x00000000001c7805 */ /* 0x000fe4000001ff00 */
[-C--:B------:R-:W-:Y:S01]  /*22e0*/  LEA.HI.X.SX32 R117, R15, R26.reuse, 0x1, P3 ;  /* 0x0000001a0f757211 */ /* 0x080fe200018f0eff */
[----:B------:R-:W-:Y:S01]  /*22f0*/  UIADD3.64 UR34, UR10, 0xfe, URZ ;  /* 0x000000fe0a227897 */ /* 0x000fe2000fffe03f */
[----:B------:R-:W-:Y:S01]  /*2300*/  LEA.HI.X.SX32 R115, R16, R26, 0x1, P4 ;  /* 0x0000001a10737211 */ /* 0x000fe200020f0eff */
[----:B------:R-:W-:Y:S01]  /*2310*/  UIADD3.64 UR38, UR10, 0x100, URZ ;  /* 0x000001000a267897 */ /* 0x000fe2000fffe03f */
[-C--:B------:R-:W-:Y:S01]  /*2320*/  LEA R14, P2, R13, R24.reuse, 0x1 ;  /* 0x000000180d0e7211 */ /* 0x080fe200078408ff */
[----:B------:R-:W-:Y:S01]  /*2330*/  UIADD3.64 UR42, UR10, 0x102, URZ ;  /* 0x000001020a2a7897 */ /* 0x000fe2000fffe03f */
[-C--:B------:R-:W-:Y:S01]  /*2340*/  LEA R18, P0, R8, R24.reuse, 0x1 ;  /* 0x0000001808127211 */ /* 0x080fe200078008ff */
[----:B------:R-:W-:Y:S01]  /*2350*/  UIADD3.64 UR14, UR10, 0x104, URZ ;  /* 0x000001040a0e7897 */ /* 0x000fe2000fffe03f */
[-C--:B------:R-:W-:Y:S01]  /*2360*/  LEA R16, P1, R7, R24.reuse, 0x1 ;  /* 0x0000001807107211 */ /* 0x080fe200078208ff */
[----:B------:R-:W-:Y:S01]  /*2370*/  UMOV UR6, URZ ;  /* 0x0000003f00067c82 */ /* 0x000fe20008000000 */
[----:B------:R-:W-:-:S02]  /*2380*/  LEA R12, P3, R3, R24, 0x1 ;  /* 0x00000018030c7211 */ /* 0x000fc400078608ff */
[----:B------:R-:W-:Y:S02]  /*2390*/  CS2R R24, SRZ ;  /* 0x0000000000187805 */ /* 0x000fe4000001ff00 */
[-C--:B------:R-:W-:Y:S01]  /*23a0*/  LEA.HI.X.SX32 R113, R17, R26.reuse, 0x1, P5 ;  /* 0x0000001a11717211 */ /* 0x080fe200028f0eff */
[----:B------:R-:W-:Y:S01]  /*23b0*/  ULDC UR46, c[0x0][0x238] ;  /* 0x00008e00002e7ab9 */ /* 0x000fe20000000800 */
[-C--:B------:R-:W-:Y:S02]  /*23c0*/  LEA.HI.X.SX32 R15, R13, R26.reuse, 0x1, P2 ;  /* 0x0000001a0d0f7211 */ /* 0x080fe400010f0eff */
[-C--:B------:R-:W-:Y:S01]  /*23d0*/  LEA.HI.X.SX32 R19, R8, R26.reuse, 0x1, P0 ;  /* 0x0000001a08137211 */ /* 0x080fe200000f0eff */
[----:B------:R-:W-:Y:S01]  /*23e0*/  IMAD.MOV.U32 R8, RZ, RZ, 0x3f800000 ;  /* 0x3f800000ff087424 */ /* 0x000fe200078e00ff */
[-C--:B------:R-:W-:Y:S01]  /*23f0*/  LEA.HI.X.SX32 R17, R7, R26.reuse, 0x1, P1 ;  /* 0x0000001a07117211 */ /* 0x080fe200008f0eff */
[----:B------:R-:W-:Y:S01]  /*2400*/  IMAD.MOV.U32 R7, RZ, RZ, 0x3f800000 ;  /* 0x3f800000ff077424 */ /* 0x000fe200078e00ff */
[----:B------:R-:W-:-:S02]  /*2410*/  LEA.HI.X.SX32 R13, R3, R26, 0x1, P3 ;  /* 0x0000001a030d7211 */ /* 0x000fc400018f0eff */
[----:B------:R-:W-:Y:S02]  /*2420*/  CS2R R26, SRZ ;  /* 0x00000000001a7805 */ /* 0x000fe4000001ff00 */
[C---:B------:R-:W-:Y:S02]  /*2430*/  LOP3.LUT R162, R158.reuse, 0x20, RZ, 0x3c, !PT ;  /* 0x000000209ea27812 */ /* 0x040fe400078e3cff */
[C---:B------:R-:W-:Y:S02]  /*2440*/  LOP3.LUT R161, R158.reuse, 0x40, RZ, 0x3c, !PT ;  /* 0x000000409ea17812 */ /* 0x040fe400078e3cff */
[----:B------:R-:W-:-:S07]  /*2450*/  LOP3.LUT R160, R158, 0x60, RZ, 0x3c, !PT ;  /* 0x000000609ea07812 */ /* 0x000fce00078e3cff */
.L_x_1:
[----:B------:R-:W-:-:S04]  /*2460*/  IMAD.WIDE R88, R163, 0x2, R154 ;  /* 0x00000002a3587825 */ /* 0x000fc800078e029a */
[C---:B------:R-:W-:Y:S01]  /*2470*/  IMAD.WIDE R90, R163.reuse, 0x2, R152 ;  /* 0x00000002a35a7825 */ /* 0x040fe200078e0298 */
[----:B------:R0:W2:Y:S03]  /*2480*/  LDG.E.U16 R3, desc[UR44][R88.64] ;  /* 0x0000002c58037981 */ /* 0x0000a6000c1e1500 */
[C---:B------:R-:W-:Y:S01]  /*2490*/  IMAD.WIDE R92, R163.reuse, 0x2, R150 ;  /* 0x00000002a35c7825 */ /* 0x040fe200078e0296 */
[----:B------:R1:W3:Y:S03]  /*24a0*/  LDG.E.U16 R175, desc[UR44][R90.64] ;  /* 0x0000002c5aaf7981 */ /* 0x0002e6000c1e1500 */
[C---:B------:R-:W-:Y:S01]  /*24b0*/  IMAD.WIDE R94, R163.reuse, 0x2, R146 ;  /* 0x00000002a35e7825 */ /* 0x040fe200078e0292 */
[----:B------:R4:W5:Y:S03]  /*24c0*/  LDG.E.U16 R4, desc[UR44][R92.64] ;  /* 0x0000002c5c047981 */ /* 0x000966000c1e1500 */
[C---:B------:R-:W-:Y:S01]  /*24d0*/  IMAD.WIDE R100, R163.reuse, 0x2, R138 ;  /* 0x00000002a3647825 */ /* 0x040fe200078e028a */
[----:B------:R4:W3:Y:S03]  /*24e0*/  LDG.E.U16 R179, desc[UR44][R94.64] ;  /* 0x0000002c5eb37981 */ /* 0x0008e6000c1e1500 */
[----:B------:R-:W-:-:S02]  /*24f0*/  IMAD.WIDE R168, R163, 0x2, R130 ;  /* 0x00000002a3a87825 */ /* 0x000fc400078e0282 */
[----:B------:R-:W5:Y:S02]  /*2500*/  LDG.E.U16 R101, desc[UR44][R100.64] ;  /* 0x0000002c64657981 */ /* 0x000f64000c1e1500 */
[C---:B------:R-:W-:Y:S02]  /*2510*/  IMAD.WIDE R96, R163.reuse, 0x2, R144 ;  /* 0x00000002a3607825 */ /* 0x040fe400078e0290 */
[----:B------:R-:W5:Y:S02]  /*2520*/  LDG.E.U16 R169, desc[UR44][R168.64] ;  /* 0x0000002ca8a97981 */ /* 0x000f64000c1e1500 */
[C---:B------:R-:W-:Y:S02]  /*2530*/  IMAD.WIDE R102, R163.reuse, 0x2, R136 ;  /* 0x00000002a3667825 */ /* 0x040fe400078e0288 */
[----:B------:R-:W5:Y:S02]  /*2540*/  LDG.E.U16 R97, desc[UR44][R96.64] ;  /* 0x0000002c60617981 */ /* 0x000f64000c1e1500 */
        /* <DEDUP_REMOVED lines=8> */
[C---:B0-----:R-:W-:Y:S02]  /*25d0*/  IMAD.WIDE R88, R163.reuse, 0x2, R148 ;  /* 0x00000002a3587825 */ /* 0x041fe400078e0294 */
[----:B------:R-:W5:Y:S02]  /*25e0*/  LDG.E.U16 R172, desc[UR44][R172.64] ;  /* 0x0000002cacac7981 */ /* 0x000f64000c1e1500 */
[C---:B-1----:R-:W-:Y:S02]  /*25f0*/  IMAD.WIDE R90, R163.reuse, 0x2, R140 ;  /* 0x00000002a35a7825 */ /* 0x042fe400078e028c */
[----:B------:R-:W5:Y:S02]  /*2600*/  LDG.E.U16 R177, desc[UR44][R88.64] ;  /* 0x0000002c58b17981 */ /* 0x000f64000c1e1500 */
[----:B----4-:R-:W-:-:S02]  /*2610*/  IMAD.WIDE R92, R163, 0x2, R132 ;  /* 0x00000002a35c7825 */ /* 0x010fc400078e0284 */
[----:B------:R-:W4:Y:S02]  /*2620*/  LDG.E.U16 R181, desc[UR44][R90.64] ;  /* 0x0000002c5ab57981 */ /* 0x000f24000c1e1500 */
[----:B------:R-:W-:Y:S02]  /*2630*/  IMAD.WIDE R94, R163, 0x2, R124 ;  /* 0x00000002a35e7825 */ /* 0x000fe400078e027c */
[----:B------:R-:W4:Y:S04]  /*2640*/  LDG.E.U16 R183, desc[UR44][R92.64] ;  /* 0x0000002c5cb77981 */ /* 0x000f28000c1e1500 */
[----:B------:R-:W4:Y:S01]  /*2650*/  LDG.E.U16 R167, desc[UR44][R94.64] ;  /* 0x0000002c5ea77981 */ /* 0x000f22000c1e1500 */
[----:B------:R-:W-:Y:S01]  /*2660*/  BAR.SYNC.DEFER_BLOCKING 0x0 ;  /* 0x0000000000007b1d */ /* 0x000fe20000010000 */
[----:B------:R-:W-:-:S04]  /*2670*/  USHF.L.U32 UR7, UR47, 0x8, URZ ;  /* 0x000000082f077899 */ /* 0x000fc8000800063f */
[----:B------:R-:W-:-:S04]  /*2680*/  ULOP3.LUT UR7, UR7, 0x400, URZ, 0xc0, !UPT ;  /* 0x0000040007077892 */ /* 0x000fc8000f8ec03f */
[----:B------:R-:W-:-:S04]  /*2690*/  ULEA.HI UR7, UR21, UR7, URZ, 0x1c ;  /* 0x0000000715077291 */ /* 0x000fc8000f8fe03f */
[----:B------:R-:W-:Y:S01]  /*26a0*/  ULOP3.LUT UR16, UR7, 0x3fff, URZ, 0xc0, !UPT ;  /* 0x00003fff07107892 */ /* 0x000fe2000f8ec03f */
[----:B------:R-:W-:Y:S01]  /*26b0*/  UMOV UR18, UR4 ;  /* 0x0000000400127c82 */ /* 0x000fe20008000000 */
[----:B------:R-:W-:Y:S01]  /*26c0*/  UMOV UR19, 0x40000040 ;  /* 0x4000004000137882 */ /* 0x000fe20000000000 */
[----:B------:R-:W-:Y:S01]  /*26d0*/  UMOV UR17, 0x40000040 ;  /* 0x4000004000117882 */ /* 0x000fe20000000000 */
[----:B------:R-:W-:Y:S01]  /*26e0*/  UIADD3 UR8, UP0, UR16, 0x80, URZ ;  /* 0x0000008010087890 */ /* 0x000fe2000ff1e03f */
[----:B------:R-:W-:-:S03]  /*26f0*/  UMOV UR7, URZ ;  /* 0x0000003f00077c82 */ /* 0x000fc60008000000 */
[----:B------:R-:W-:-:S04]  /*2700*/  UIADD3.X UR9, UR7, 0x40000040, URZ, UP0, !UPT ;  /* 0x4000004007097890 */ /* 0x000fc800087fe43f */
[----:B------:R-:W-:Y:S01]  /*2710*/  UIADD3.64 UR24, UR8, 0x80, URZ ;  /* 0x0000008008187897 */ /* 0x000fe2000fffe03f */
[----:B--2---:R-:W-:Y:S04]  /*2720*/  STS.U16 [R158+UR21+0x8000], R3 ;  /* 0x008000039e007988 */ /* 0x004fe80008000415 */
[----:B---3--:R-:W-:Y:S04]  /*2730*/  STS.U16 [R158+UR21+0x8400], R179 ;  /* 0x008400b39e007988 */ /* 0x008fe80008000415 */
[----:B-----5:R-:W-:Y:S04]  /*2740*/  STS.U16 [R158+UR21+0x8800], R101 ;  /* 0x008800659e007988 */ /* 0x020fe80008000415 */
[----:B------:R-:W-:Y:S04]  /*2750*/  STS.U16 [R158+UR21+0x8c00], R169 ;  /* 0x008c00a99e007988 */ /* 0x000fe80008000415 */
[----:B------:R-:W-:Y:S04]  /*2760*/  STS.U16 [R162+UR21+0x8100], R175 ;  /* 0x008100afa2007988 */ /* 0x000fe80008000415 */
[----:B------:R-:W-:Y:S04]  /*2770*/  STS.U16 [R162+UR21+0x8500], R97 ;  /* 0x00850061a2007988 */ /* 0x000fe80008000415 */
[----:B------:R-:W-:Y:S04]  /*2780*/  STS.U16 [R162+UR21+0x8900], R103 ;  /* 0x00890067a2007988 */ /* 0x000fe80008000415 */
[----:B------:R-:W-:Y:S04]  /*2790*/  STS.U16 [R162+UR21+0x8d00], R171 ;  /* 0x008d00aba2007988 */ /* 0x000fe80008000415 */
[----:B------:R-:W-:Y:S04]  /*27a0*/  STS.U16 [R161+UR21+0x8200], R4 ;  /* 0x00820004a1007988 */ /* 0x000fe80008000415 */
[----:B------:R0:W-:Y:S04]  /*27b0*/  STS.U16 [R161+UR21+0x8600], R98 ;  /* 0x00860062a1007988 */ /* 0x0001e80008000415 */
[----:B------:R-:W-:Y:S04]  /*27c0*/  STS.U16 [R161+UR21+0x8a00], R166 ;  /* 0x008a00a6a1007988 */ /* 0x000fe80008000415 */
[----:B------:R-:W-:Y:S04]  /*27d0*/  STS.U16 [R161+UR21+0x8e00], R172 ;  /* 0x008e00aca1007988 */ /* 0x000fe80008000415 */
[----:B------:R1:W-:Y:S04]  /*27e0*/  STS.U16 [R160+UR21+0x8300], R177 ;  /* 0x008300b1a0007988 */ /* 0x0003e80008000415 */
[----:B----4-:R-:W-:Y:S04]  /*27f0*/  STS.U16 [R160+UR21+0x8700], R181 ;  /* 0x008700b5a0007988 */ /* 0x010fe80008000415 */
[----:B------:R-:W-:Y:S04]  /*2800*/  STS.U16 [R160+UR21+0x8b00], R183 ;  /* 0x008b00b7a0007988 */ /* 0x000fe80008000415 */
[----:B------:R2:W-:Y:S01]  /*2810*/  STS.U16 [R160+UR21+0x8f00], R167 ;  /* 0x008f00a7a0007988 */ /* 0x0005e20008000415 */
[----:B------:R3:W-:Y:S06]  /*2820*/  MEMBAR.ALL.CTA ;  /* 0x0000000000007992 */ /* 0x0007ec0000008000 */
[----:B---3--:R-:W3:Y:S02]  /*2830*/  FENCE.VIEW.ASYNC.S ;  /* 0x00000000000073c6 */ /* 0x008ee40000000000 */
[----:B---3--:R-:W-:Y:S06]  /*2840*/  BAR.SYNC.DEFER_BLOCKING 0x0 ;  /* 0x0000000000007b1d */ /* 0x008fec0000010000 */
[----:B0-----:R-:W-:-:S06]  /*2850*/  WARPGROUP.ARRIVE ;  /* 0x00000000000079c5 */ /* 0x001fcc0000000000 */
[----:B------:R-:W-:Y:S04]  /*2860*/  HGMMA.64x32x16.F32 R88, gdesc[UR16].tnspA, RZ, !UPT ;  /* 0x20600000105879f0 */ /* 0x000fe8000c7008ff */
[----:B------:R-:W-:Y:S01]  /*2870*/  HGMMA.64x32x16.F32 R88, gdesc[UR8].tnspA, R88 ;  /* 0x20600000085879f0 */ /* 0x000fe20008700858 */
[----:B------:R-:W-:-:S03]  /*2880*/  UIADD3.64 UR28, UR8, 0x100, URZ ;  /* 0x00000100081c7897 */ /* 0x000fc6000fffe03f */
[----:B------:R-:W-:Y:S01]  /*2890*/  HGMMA.64x32x16.F32 R88, gdesc[UR24].tnspA, R88 ;  /* 0x20600000185879f0 */ /* 0x000fe20008700858 */
[----:B------:R-:W-:-:S05]  /*28a0*/  UIADD3.64 UR32, UR8, 0x180, URZ ;  /* 0x0000018008207897 */ /* 0x000fca000fffe03f */
[----:B------:R-:W-:Y:S01]  /*28b0*/  HGMMA.64x32x16.F32 R88, gdesc[UR28].tnspA, R88 ;  /* 0x206000001c5879f0 */ /* 0x000fe20008700858 */
[----:B------:R-:W-:Y:S01]  /*28c0*/  UIADD3.64 UR36, UR8, 0x200, URZ ;  /* 0x0000020008247897 */ /* 0x000fe2000fffe03f */
[----:B-1----:R-:W-:-:S04]  /*28d0*/  IMAD.WIDE R176, R159, 0x2, R122 ;  /* 0x000000029fb07825 */ /* 0x002fc800078e027a */
[C---:B--2---:R-:W-:Y:S01]  /*28e0*/  IMAD.WIDE R166, R159.reuse, 0x2, R120 ;  /* 0x000000029fa67825 */ /* 0x044fe200078e0278 */
[----:B------:R-:W2:Y:S03]  /*28f0*/  LDG.E.U16 R3, desc[UR44][R176.64] ;  /* 0x0000002cb0037981 */ /* 0x000ea6000c1e1500 */
[C---:B------:R-:W-:Y:S02]  /*2900*/  IMAD.WIDE R168, R159.reuse, 0x2, R110 ;  /* 0x000000029fa87825 */ /* 0x040fe400078e026e */
[----:B------:R-:W3:Y:S02]  /*2910*/  LDG.E.U16 R167, desc[UR44][R166.64] ;  /* 0x0000002ca6a77981 */ /* 0x000ee4000c1e1500 */
[C---:B------:R-:W-:Y:S02]  /*2920*/  IMAD.WIDE R170, R159.reuse, 0x2, R118 ;  /* 0x000000029faa7825 */ /* 0x040fe400078e0276 */
[----:B------:R-:W4:Y:S02]  /*2930*/  LDG.E.U16 R169, desc[UR44][R168.64] ;  /* 0x0000002ca8a97981 */ /* 0x000f24000c1e1500 */
        /* <DEDUP_REMOVED lines=19> */
[----:B------:R-:W5:Y:S01]  /*2a70*/  LDG.E.U16 R191, desc[UR44][R190.64] ;  /* 0x0000002cbebf7981 */ /* 0x000f62000c1e1500 */
[----:B------:R-:W-:Y:S01]  /*2a80*/  HGMMA.64x32x16.F32 R88, gdesc[UR32].tnspA, R88 ;  /* 0x20600000205879f0 */ /* 0x000fe20008700858 */
[C---:B------:R-:W-:Y:S02]  /*2a90*/  IMAD.WIDE R194, R159.reuse, 0x2, R112 ;  /* 0x000000029fc27825 */ /* 0x040fe400078e0270 */
[----:B------:R-:W5:Y:S02]  /*2aa0*/  LDG.E.U16 R193, desc[UR44][R192.64] ;  /* 0x0000002cc0c17981 */ /* 0x000f64000c1e1500 */
[----:B------:R-:W-:Y:S02]  /*2ab0*/  IMAD.WIDE R196, R159, 0x2, R114 ;  /* 0x000000029fc47825 */ /* 0x000fe400078e0272 */
[----:B------:R-:W5:Y:S04]  /*2ac0*/  LDG.E.U16 R195, desc[UR44][R194.64] ;  /* 0x0000002cc2c37981 */ /* 0x000f68000c1e1500 */
[----:B------:R0:W5:Y:S01]  /*2ad0*/  LDG.E.U16 R187, desc[UR44][R196.64] ;  /* 0x0000002cc4bb7981 */ /* 0x000162000c1e1500 */
[----:B------:R-:W-:Y:S01]  /*2ae0*/  HGMMA.64x32x16.F32 R88, gdesc[UR36].tnspA, R88 ;  /* 0x20600000245879f0 */ /* 0x000fe20008700858 */
[----:B------:R-:W-:-:S02]  /*2af0*/  UIADD3.64 UR40, UR8, 0x280, URZ ;  /* 0x0000028008287897 */ /* 0x000fc4000fffe03f */
[----:B------:R-:W-:-:S07]  /*2b00*/  UIADD3.64 UR12, UR8, 0x300, URZ ;  /* 0x00000300080c7897 */ /* 0x000fce000fffe03f */
[----:B------:R-:W-:Y:S04]  /*2b10*/  HGMMA.64x32x16.F32 R88, gdesc[UR40].tnspA, R88 ;  /* 0x20600000285879f0 */ /* 0x000fe80008700858 */
[----:B------:R-:W-:Y:S03]  /*2b20*/  HGMMA.64x32x16.F32 R88, gdesc[UR12].tnspA, R88, gsb0 ;  /* 0x206000000c5879f0 */ /* 0x000fe60008000858 */
[----:B------:R-:W-:Y:S02]  /*2b30*/  WARPGROUP.DEPBAR.LE gsb0, 0x0 ;  /* 0x00008000000079c5 */ /* 0x000fe40000010000 */
[----:B------:R-:W-:Y:S01]  /*2b40*/  FMUL R4, R88, UR46 ;  /* 0x0000002e58047c20 */ /* 0x000fe20008400000 */
[----:B0-----:R-:W-:Y:S01]  /*2b50*/  FMUL R197, R89, UR46 ;  /* 0x0000002e59c57c20 */ /* 0x001fe20008400000 */
[----:B------:R-:W-:Y:S01]  /*2b60*/  FMUL R166, R92, UR46 ;  /* 0x0000002e5ca67c20 */ /* 0x000fe20008400000 */
[----:B------:R-:W-:Y:S03]  /*2b70*/  BAR.SYNC.DEFER_BLOCKING 0x0 ;  /* 0x0000000000007b1d */ /* 0x000fe60000010000 */
[----:B------:R-:W-:Y:S01]  /*2b80*/  FMNMX R197, R4, R197, !PT ;  /* 0x000000c504c57209 */ /* 0x000fe20007800000 */
[----:B------:R-:W-:-:S03]  /*2b90*/  FMUL R4, R93, UR46 ;  /* 0x0000002e5d047c20 */ /* 0x000fc60008400000 */
        /* <DEDUP_REMOVED lines=8> */
[----:B------:R-:W-:-:S04]  /*2c20*/  FMNMX R197, R166, R197, !PT ;  /* 0x000000c5a6c57209 */ /* 0x000fc80007800000 */
[----:B------:R-:W-:-:S05]  /*2c30*/  FMNMX R168, R4, R197, !PT ;  /* 0x000000c504a87209 */ /* 0x000fca0007800000 */
[----:B------:R-:W0:Y:S01]  /*2c40*/  SHFL.BFLY PT, R199, R168, 0x2, 0x1f ;  /* 0x0c401f00a8c77f89 */ /* 0x000e2200000e0000 */
[----:B------:R-:W-:Y:S01]  /*2c50*/  FMUL R4, R90, UR46 ;  /* 0x0000002e5a047c20 */ /* 0x000fe20008400000 */
[----:B------:R-:W-:Y:S01]  /*2c60*/  FMUL R197, R91, UR46 ;  /* 0x0000002e5bc57c20 */ /* 0x000fe20008400000 */
[----:B------:R-:W-:-:S04]  /*2c70*/  FMUL R166, R94, UR46 ;  /* 0x0000002e5ea67c20 */ /* 0x000fc80008400000 */
[----:B------:R-:W-:Y:S01]  /*2c80*/  FMNMX R197, R4, R197, !PT ;  /* 0x000000c504c57209 */ /* 0x000fe20007800000 */
[----:B------:R-:W-:-:S03]  /*2c90*/  FMUL R4, R95, UR46 ;  /* 0x0000002e5f047c20 */ /* 0x000fc60008400000 */
[----:B------:R-:W-:Y:S01]  /*2ca0*/  FMNMX R197, R166, R197, !PT ;  /* 0x000000c5a6c57209 */ /* 0x000fe20007800000 */
[----:B------:R-:W-:-:S03]  /*2cb0*/  FMUL R166, R98, UR46 ;  /* 0x0000002e62a67c20 */ /* 0x000fc60008400000 */
[----:B------:R-:W-:Y:S01]  /*2cc0*/  FMNMX R197, R4, R197, !PT ;  /* 0x000000c504c57209 */ /* 0x000fe20007800000 */
[----:B------:R-:W-:-:S03]  /*2cd0*/  FMUL R4, R99, UR46 ;  /* 0x0000002e63047c20 */ /* 0x000fc60008400000 */
[----:B------:R-:W-:Y:S01]  /*2ce0*/  FMNMX R197, R166, R197, !PT ;  /* 0x000000c5a6c57209 */ /* 0x000fe20007800000 */
[----:B------:R-:W-:Y:S01]  /*2cf0*/  FMUL R166, R102, UR46 ;  /* 0x0000002e66a67c20 */ /* 0x000fe20008400000 */
[----:B0-----:R-:W-:Y:S02]  /*2d00*/  FMNMX R199, R168, R199, !PT ;  /* 0x000000c7a8c77209 */ /* 0x001fe40007800000 */
[----:B------:R-:W-:Y:S01]  /*2d10*/  FMNMX R197, R4, R197, !PT ;  /* 0x000000c504c57209 */ /* 0x000fe20007800000 */
[----:B------:R-:W-:Y:S02]  /*2d20*/  FMUL R4, R103, UR46 ;  /* 0x0000002e67047c20 */ /* 0x000fe40008400000 */
[----:B------:R-:W0:Y:S01]  /*2d30*/  SHFL.BFLY PT, R168, R199, 0x1, 0x1f ;  /* 0x0c201f00c7a87f89 */ /* 0x000e2200000e0000 */
[----:B------:R-:W-:-:S04]  /*2d40*/  FMNMX R197, R166, R197, !PT ;  /* 0x000000c5a6c57209 */ /* 0x000fc80007800000 */
[----:B------:R-:W-:-:S05]  /*2d50*/  FMNMX R197, R4, R197, !PT ;  /* 0x000000c504c57209 */ /* 0x000fca0007800000 */
[----:B------:R-:W1:Y:S01]  /*2d60*/  SHFL.BFLY PT, R166, R197, 0x2, 0x1f ;  /* 0x0c401f00c5a67f89 */ /* 0x000e6200000e0000 */
[----:B0-----:R-:W-:-:S04]  /*2d70*/  FMNMX R4, R199, R168, !PT ;  /* 0x000000a8c7047209 */ /* 0x001fc80007800000 */
[----:B------:R-:W-:-:S05]  /*2d80*/  FMNMX R4, R4, R165, !PT ;  /* 0x000000a504047209 */ /* 0x000fca0007800000 */
[----:B------:R-:W-:Y:S01]  /*2d90*/  FFMA R89, R89, UR46, -R4 ;  /* 0x0000002e59597c23 */ /* 0x000fe20008000804 */
[----:B-1----:R-:W-:-:S03]  /*2da0*/  FMNMX R166, R197, R166, !PT ;  /* 0x000000a6c5a67209 */ /* 0x002fc60007800000 */
[----:B------:R-:W-:Y:S02]  /*2db0*/  FMUL R168, R89, 1.4426950216293334961 ;  /* 0x3fb8aa3b59a87820 */ /* 0x000fe40000400000 */
[----:B------:R-:W0:Y:S01]  /*2dc0*/  SHFL.BFLY PT, R89, R166, 0x1, 0x1f ;  /* 0x0c201f00a6597f89 */ /* 0x000e2200000e0000 */
[----:B------:R-:W-:-:S03]  /*2dd0*/  FFMA R88, R88, UR46, -R4 ;  /* 0x0000002e58587c23 */ /* 0x000fc60008000804 */
[----:B--2---:R1:W-:Y:S04]  /*2de0*/  STS.U16 [R10+UR21+0x8000], R3 ;  /* 0x008000030a007988 */ /* 0x0043e80008000415 */
[----:B---3--:R-:W-:Y:S04]  /*2df0*/  STS.U16 [R10+UR21+0x8200], R167 ;  /* 0x008200a70a007988 */ /* 0x008fe80008000415 */
[----:B----4-:R-:W-:Y:S04]  /*2e00*/  STS.U16 [R10+UR21+0x8400], R169 ;  /* 0x008400a90a007988 */ /* 0x010fe80008000415 */
[----:B-----5:R-:W-:Y:S04]  /*2e10*/  STS.U16 [R10+UR21+0x8600], R171 ;  /* 0x008600ab0a007988 */ /* 0x020fe80008000415 */
        /* <DEDUP_REMOVED lines=11> */
[----:B------:R-:W-:Y:S01]  /*2ed0*/  STS.U16 [R10+UR21+0x9e00], R195 ;  /* 0x009e00c30a007988 */ /* 0x000fe20008000415 */
[----:B------:R2:W-:Y:S06]  /*2ee0*/  MEMBAR.ALL.CTA ;  /* 0x0000000000007992 */ /* 0x0005ec0000008000 */
[----:B--2---:R-:W2:Y:S01]  /*2ef0*/  FENCE.VIEW.ASYNC.S ;  /* 0x00000000000073c6 */ /* 0x004ea20000000000 */
[----:B------:R-:W-:Y:S01]  /*2f00*/  FMUL R88, R88, 1.4426950216293334961 ;  /* 0x3fb8aa3b58587820 */ /* 0x000fe20000400000 */
[----:B------:R-:W-:Y:S01]  /*2f10*/  FFMA R97, R97, UR46, -R4 ;  /* 0x0000002e61617c23 */ /* 0x000fe20008000804 */
[----:B0-----:R-:W-:-:S02]  /*2f20*/  FMNMX R89, R166, R89, !PT ;  /* 0x00000059a6597209 */ /* 0x001fc40007800000 */
[----:B------:R0:W-:Y:S01]  /*2f30*/  MUFU.EX2 R170, R88 ;  /* 0x0000005800aa7308 */ /* 0x0001e20000000800 */
[--C-:B------:R-:W-:Y:S01]  /*2f40*/  FFMA R96, R96, UR46, -R4.reuse ;  /* 0x0000002e60607c23 */ /* 0x100fe20008000804 */
[----:B0-----:R-:W-:Y:S01]  /*2f50*/  FMUL R88, R97, 1.4426950216293334961 ;  /* 0x3fb8aa3b61587820 */ /* 0x001fe20000400000 */
[----:B------:R-:W-:Y:S01]  /*2f60*/  FMNMX R97, R89, R164, !PT ;  /* 0x000000a459617209 */ /* 0x000fe20007800000 */
[--C-:B------:R-:W-:Y:S01]  /*2f70*/  FFMA R100, R100, UR46, -R4.reuse ;  /* 0x0000002e64647c23 */ /* 0x100fe20008000804 */
[----:B------:R-:W-:Y:S01]  /*2f80*/  FFMA R101, R101, UR46, -R4 ;  /* 0x0000002e65657c23 */ /* 0x000fe20008000804 */
[----:B------:R-:W-:Y:S02]  /*2f90*/  FADD R89, -R4, R165 ;  /* 0x000000a504597221 */ /* 0x000fe40000000100 */
[----:B-1----:R-:W-:Y:S01]  /*2fa0*/  FADD R3, -R97, R164 ;  /* 0x000000a461037221 */ /* 0x002fe20000000100 */
[--C-:B------:R-:W-:Y:S01]  /*2fb0*/  FFMA R98, R98, UR46, -R97.reuse ;  /* 0x0000002e62627c23 */ /* 0x100fe20008000861 */
[--C-:B------:R-:W-:Y:S01]  /*2fc0*/  FFMA R99, R99, UR46, -R97.reuse ;  /* 0x0000002e63637c23 */ /* 0x100fe20008000861 */
[--C-:B------:R-:W-:Y:S01]  /*2fd0*/  FFMA R102, R102, UR46, -R97.reuse ;  /* 0x0000002e66667c23 */ /* 0x100fe20008000861 */
[--C-:B------:R-:W-:Y:S01]  /*2fe0*/  FFMA R103, R103, UR46, -R97.reuse ;  /* 0x0000002e67677c23 */ /* 0x100fe20008000861 */
[--C-:B------:R-:W-:Y:S01]  /*2ff0*/  FFMA R92, R92, UR46, -R4.reuse ;  /* 0x0000002e5c5c7c23 */ /* 0x100fe20008000804 */
[----:B------:R-:W-:Y:S01]  /*3000*/  FFMA R93, R93, UR46, -R4 ;  /* 0x0000002e5d5d7c23 */ /* 0x000fe20008000804 */
[--C-:B------:R-:W-:Y:S01]  /*3010*/  FFMA R90, R90, UR46, -R97.reuse ;  /* 0x0000002e5a5a7c23 */ /* 0x100fe20008000861 */
[--C-:B------:R-:W-:Y:S01]  /*3020*/  FFMA R91, R91, UR46, -R97.reuse ;  /* 0x0000002e5b5b7c23 */ /* 0x100fe20008000861 */
[--C-:B------:R-:W-:Y:S01]  /*3030*/  FFMA R94, R94, UR46, -R97.reuse ;  /* 0x0000002e5e5e7c23 */ /* 0x100fe20008000861 */
[----:B------:R-:W-:Y:S01]  /*3040*/  FFMA R95, R95, UR46, -R97 ;  /* 0x0000002e5f5f7c23 */ /* 0x000fe20008000861 */
[----:B------:R-:W-:Y:S01]  /*3050*/  FMUL R3, R3, 1.4426950216293334961 ;  /* 0x3fb8aa3b03037820 */ /* 0x000fe20000400000 */
        /* <DEDUP_REMOVED lines=14> */
[----:B------:R-:W-:Y:S08]  /*3140*/  MUFU.EX2 R199, R168 ;  /* 0x000000a800c77308 */ /* 0x000ff00000000800 */
[----:B------:R-:W0:Y:S08]  /*3150*/  MUFU.EX2 R168, R89 ;  /* 0x0000005900a87308 */ /* 0x000e300000000800 */
[----:B------:R-:W1:Y:S08]  /*3160*/  MUFU.EX2 R3, R3 ;  /* 0x0000000300037308 */ /* 0x000e700000000800 */
[----:B------:R-:W-:Y:S08]  /*3170*/  MUFU.EX2 R174, R96 ;  /* 0x0000006000ae7308 */ /* 0x000ff00000000800 */
[----:B------:R-:W-:Y:S08]  /*3180*/  MUFU.EX2 R166, R100 ;  /* 0x0000006400a67308 */ /* 0x000ff00000000800 */
[----:B------:R-:W-:Y:S08]  /*3190*/  MUFU.EX2 R203, R101 ;  /* 0x0000006500cb7308 */ /* 0x000ff00000000800 */
[----:B------:R-:W-:Y:S08]  /*31a0*/  MUFU.EX2 R172, R92 ;  /* 0x0000005c00ac7308 */ /* 0x000ff00000000800 */
[----:B------:R-:W3:Y:S08]  /*31b0*/  MUFU.EX2 R197, R93 ;  /* 0x0000005d00c57308 */ /* 0x000ef00000000800 */
[----:B------:R4:W5:Y:S08]  /*31c0*/  MUFU.EX2 R201, R88 ;  /* 0x0000005800c97308 */ /* 0x0009700000000800 */
[----:B------:R3:W-:Y:S08]  /*31d0*/  MUFU.EX2 R96, R90 ;  /* 0x0000005a00607308 */ /* 0x0007f00000000800 */
[----:B------:R-:W2:Y:S08]  /*31e0*/  MUFU.EX2 R165, R91 ;  /* 0x0000005b00a57308 */ /* 0x000eb00000000800 */
[----:B------:R-:W-:Y:S08]  /*31f0*/  MUFU.EX2 R100, R94 ;  /* 0x0000005e00647308 */ /* 0x000ff00000000800 */
[----:B------:R-:W2:Y:S08]  /*3200*/  MUFU.EX2 R101, R95 ;  /* 0x0000005f00657308 */ /* 0x000eb00000000800 */
[----:B------:R-:W-:Y:S08]  /*3210*/  MUFU.EX2 R98, R98 ;  /* 0x0000006200627308 */ /* 0x000ff00000000800 */
[----:B------:R-:W2:Y:S08]  /*3220*/  MUFU.EX2 R99, R99 ;  /* 0x0000006300637308 */ /* 0x000eb00000000800 */
[----:B------:R-:W-:Y:S08]  /*3230*/  MUFU.EX2 R102, R102 ;  /* 0x0000006600667308 */ /* 0x000ff00000000800 */
[----:B------:R-:W2:Y:S01]  /*3240*/  MUFU.EX2 R103, R103 ;  /* 0x0000006700677308 */ /* 0x000ea20000000800 */
[-C--:B0-----:R-:W-:Y:S01]  /*3250*/  FMUL R24, R24, R168.reuse ;  /* 0x000000a818187220 */ /* 0x081fe20000400000 */
[-C--:B------:R-:W-:Y:S01]  /*3260*/  FMUL R25, R25, R168.reuse ;  /* 0x000000a819197220 */ /* 0x080fe20000400000 */
        /* <DEDUP_REMOVED lines=29> */
[-C--:B-1----:R-:W-:Y:S01]  /*3440*/  FMUL R26, R26, R3.reuse ;  /* 0x000000031a1a7220 */ /* 0x082fe20000400000 */
        /* <DEDUP_REMOVED lines=30> */
[----:B------:R-:W-:Y:S01]  /*3630*/  FMUL R85, R85, R168 ;  /* 0x000000a855557220 */ /* 0x000fe20000400000 */
[----:B------:R-:W-:Y:S01]  /*3640*/  FMUL R87, R87, R3 ;  /* 0x0000000357577220 */ /* 0x000fe20000400000 */
[----:B----4-:R-:W-:-:S02]  /*3650*/  F2FP.F16.F32.PACK_AB R88, R199, R170 ;  /* 0x000000aac758723e */ /* 0x010fc400000000ff */
[----:B---3--:R-:W-:Y:S02]  /*3660*/  F2FP.F16.F32.PACK_AB R90, R197, R172 ;  /* 0x000000acc55a723e */ /* 0x008fe400000000ff */
[----:B-----5:R-:W-:Y:S02]  /*3670*/  F2FP.F16.F32.PACK_AB R92, R201, R174 ;  /* 0x000000aec95c723e */ /* 0x020fe400000000ff */
[----:B--2---:R-:W-:Y:S02]  /*3680*/  F2FP.F16.F32.PACK_AB R89, R165, R96 ;  /* 0x00000060a559723e */ /* 0x004fe400000000ff */
[----:B------:R-:W-:Y:S02]  /*3690*/  F2FP.F16.F32.PACK_AB R91, R101, R100 ;  /* 0x00000064655b723e */ /* 0x000fe400000000ff */
[----:B------:R-:W-:Y:S02]  /*36a0*/  F2FP.F16.F32.PACK_AB R93, R99, R98 ;  /* 0x00000062635d723e */ /* 0x000fe400000000ff */
[----:B------:R-:W-:-:S02]  /*36b0*/  F2FP.F16.F32.PACK_AB R94, R203, R166 ;  /* 0x000000a6cb5e723e */ /* 0x000fc400000000ff */
[----:B------:R-:W-:Y:S01]  /*36c0*/  F2FP.F16.F32.PACK_AB R95, R103, R102 ;  /* 0x00000066675f723e */ /* 0x000fe200000000ff */
[----:B------:R-:W-:Y:S06]  /*36d0*/  BAR.SYNC.DEFER_BLOCKING 0x0 ;  /* 0x0000000000007b1d */ /* 0x000fec0000010000 */
[----:B------:R-:W-:Y:S01]  /*36e0*/  UMOV UR18, UR4 ;  /* 0x0000000400127c82 */ /* 0x000fe20008000000 */
[----:B------:R-:W-:Y:S01]  /*36f0*/  UMOV UR19, 0x80000020 ;  /* 0x8000002000137882 */ /* 0x000fe20000000000 */
[----:B------:R-:W-:-:S06]  /*3700*/  WARPGROUP.ARRIVE ;  /* 0x00000000000079c5 */ /* 0x000fcc0000000000 */
[----:B------:R-:W-:Y:S01]  /*3710*/  HGMMA.64x128x16.F32 R24, R88, gdesc[UR16], R24 ;  /* 0x01e0001058187df0 */ /* 0x000fe20008700818 */
[----:B------:R-:W-:Y:S01]  /*3720*/  FADD R199, R170, R199 ;  /* 0x000000c7aac77221 */ /* 0x000fe20000000000 */
[----:B------:R-:W-:-:S03]  /*3730*/  FADD R165, R96, R165 ;  /* 0x000000a560a57221 */ /* 0x000fc60000000000 */
        /* <DEDUP_REMOVED lines=11> */
[----:B------:R-:W-:-:S04]  /*37f0*/  FADD R102, R103, R102 ;  /* 0x0000006667667221 */ /* 0x000fc80000000000 */
[----:B------:R-:W0:Y:S04]  /*3800*/  SHFL.BFLY PT, R99, R166, 0x2, 0x1f ;  /* 0x0c401f00a6637f89 */ /* 0x000e2800000e0000 */
[----:B------:R-:W1:Y:S01]  /*3810*/  SHFL.BFLY PT, R101, R102, 0x2, 0x1f ;  /* 0x0c401f0066657f89 */ /* 0x000e6200000e0000 */
[----:B------:R-:W-:Y:S01]  /*3820*/  HGMMA.64x128x16.F32 R24, R92, gdesc[UR20], R24, gsb0 ;  /* 0x01e000145c187df0 */ /* 0x000fe20008000818 */
[----:B0-----:R-:W-:Y:S01]  /*3830*/  FADD R99, R166, R99 ;  /* 0x00000063a6637221 */ /* 0x001fe20000000000 */
[----:B-1----:R-:W-:-:S04]  /*3840*/  FADD R98, R102, R101 ;  /* 0x0000006566627221 */ /* 0x002fc80000000000 */
[----:B------:R-:W0:Y:S04]  /*3850*/  SHFL.BFLY PT, R96, R99, 0x1, 0x1f ;  /* 0x0c201f0063607f89 */ /* 0x000e2800000e0000 */
[----:B------:R-:W1:Y:S01]  /*3860*/  SHFL.BFLY PT, R103, R98, 0x1, 0x1f ;  /* 0x0c201f0062677f89 */ /* 0x000e6200000e0000 */
[----:B------:R-:W-:-:S06]  /*3870*/  UIADD3 UR6, UR6, 0x20, URZ ;  /* 0x0000002006067890 */ /* 0x000fcc000fffe03f */
[----:B------:R-:W-:Y:S01]  /*3880*/  ISETP.LE.AND P0, PT, R157, UR6, PT ;  /* 0x000000069d007c0c */ /* 0x000fe2000bf03270 */
[----:B------:R-:W-:Y:S02]  /*3890*/  IMAD R159, R9, 0x20, R159 ;  /* 0x00000020099f7824 */ /* 0x000fe400078e029f */
[----:B------:R-:W-:Y:S02]  /*38a0*/  IMAD R163, R11, 0x20, R163 ;  /* 0x000000200ba37824 */ /* 0x000fe400078e02a3 */
[----:B------:R-:W-:Y:S02]  /*38b0*/  IMAD.MOV.U32 R165, RZ, RZ, R4 ;  /* 0x000000ffffa57224 */ /* 0x000fe400078e0004 */
[----:B------:R-:W-:Y:S02]  /*38c0*/  IMAD.MOV.U32 R164, RZ, RZ, R97 ;  /* 0x000000ffffa47224 */ /* 0x000fe400078e0061 */
[----:B0-----:R-:W-:Y:S01]  /*38d0*/  FADD R101, R99, R96 ;  /* 0x0000006063657221 */ /* 0x001fe20000000000 */
[----:B-1----:R-:W-:-:S03]  /*38e0*/  FADD R96, R98, R103 ;  /* 0x0000006762607221 */ /* 0x002fc60000000000 */
[----:B------:R-:W-:Y:S01]  /*38f0*/  FFMA R7, R168, R7, R101 ;  /* 0x00000007a8077223 */ /* 0x000fe20000000065 */
[----:B------:R-:W-:Y:S01]  /*3900*/  FFMA R8, R3, R8, R96 ;  /* 0x0000000803087223 */ /* 0x000fe20000000060 */
[----:B------:R-:W-:Y:S01]  /*3910*/  IMAD.MOV.U32 R3, RZ, RZ, R97 ;  /* 0x000000ffff037224 */ /* 0x000fe200078e0061 */
[----:B------:R-:W-:Y:S02]  /*3920*/  WARPGROUP.DEPBAR.LE gsb0, 0x0 ;  /* 0x00008000000079c5 */ /* 0x000fe40000010000 */
[----:B------:R-:W-:Y:S05]  /*3930*/  @!P0 BRA `(.L_x_1) ;  /* 0xffffffe800c88947 */ /* 0x000fea000383ffff */
.L_x_0:
[----:B------:R-:W-:Y:S01]  /*3940*/  FMUL R11, R86, 0.25 ;  /* 0x3e800000560b7820 */ /* 0x000fe20000400000 */
[----:B------:R-:W-:Y:S01]  /*3950*/  FSETP.GT.AND P1, PT, |R8|, 8.50705917302346158658e+37, PT ;  /* 0x7e8000000800780b */ /* 0x000fe20003f24200 */
[----:B------:R-:W-:Y:S01]  /*3960*/  FMUL R12, R79, 0.25 ;  /* 0x3e8000004f0c7820 */ /* 0x000fe20000400000 */
[----:B------:R-:W-:Y:S01]  /*3970*/  FMUL R15, R78, 0.25 ;  /* 0x3e8000004e0f7820 */ /* 0x000fe20000400000 */
[----:B------:R-:W-:Y:S01]  /*3980*/  FMUL R17, R70, 0.25 ;  /* 0x3e80000046117820 */ /* 0x000fe20000400000 */
[----:B------:R-:W-:Y:S01]  /*3990*/  FSEL R86, R11, R86, P1 ;  /* 0x000000560b567208 */ /* 0x000fe20000800000 */
        /* <DEDUP_REMOVED lines=10> */
[----:B------:R-:W-:Y:S01]  /*3a40*/  IMAD.MOV.U32 R136, RZ, RZ, R7 ;  /* 0x000000ffff887224 */ /* 0x000fe200078e0007 */
        /* <DEDUP_REMOVED lines=16> */
[----:B------:R-:W-:Y:S01]  /*3b50*/  FSETP.GT.AND P2, PT, |R136|, 8.50705917302346158658e+37, PT ;  /* 0x7e8000008800780b */ /* 0x000fe20003f44200 */
        /* <DEDUP_REMOVED lines=74> */
[----:B------:R-:W-:Y:S01]  /*4000*/  LOP3.LUT R19, R6, 0x7, RZ, 0xc0, !PT ;  /* 0x0000000706137812 */ /* 0x000fe200078ec0ff */
[----:B------:R-:W-:Y:S01]  /*4010*/  FMUL R13, R82, 0.25 ;  /* 0x3e800000520d7820 */ /* 0x000fe20000400000 */
[----:B------:R-:W-:Y:S01]  /*4020*/  FSEL R183, R17, R28, P2 ;  /* 0x0000001c11b77208 */ /* 0x000fe20001000000 */
[----:B------:R-:W-:Y:S01]  /*4030*/  IMAD.SHL.U32 R17, R6, 0x4, RZ ;  /* 0x0000000406117824 */ /* 0x000fe200078e00ff */
[----:B------:R-:W-:Y:S01]  /*4040*/  FSEL R151, R7, R48, P2 ;  /* 0x0000003007977208 */ /* 0x000fe20001000000 */
[----:B------:R-:W-:Y:S01]  /*4050*/  FMUL R7, R40, 0.25 ;  /* 0x3e80000028077820 */ /* 0x000fe20000400000 */
[----:B------:R-:W-:Y:S01]  /*4060*/  FSEL R177, R20, R33, P2 ;  /* 0x0000002114b17208 */ /* 0x000fe20001000000 */
[----:B------:R-:W-:Y:S01]  /*4070*/  FMUL R14, R75, 0.25 ;  /* 0x3e8000004b0e7820 */ /* 0x000fe20000400000 */
[----:B------:R-:W-:Y:S01]  /*4080*/  LEA R20, R19, UR21, 0x4 ;  /* 0x0000001513147c11 */ /* 0x000fe2000f8e20ff */
[----:B------:R-:W-:Y:S01]  /*4090*/  FMUL R16, R71, 0.25 ;  /* 0x3e80000047107820 */ /* 0x000fe20000400000 */
[----:B------:R-:W-:Y:S01]  /*40a0*/  FSEL R181, R18, R29, P2 ;  /* 0x0000001d12b57208 */ /* 0x000fe20001000000 */
[----:B------:R-:W-:Y:S01]  /*40b0*/  FMUL R18, R25, 0.25 ;  /* 0x3e80000019127820 */ /* 0x000fe20000400000 */
[----:B------:R-:W-:Y:S01]  /*40c0*/  LOP3.LUT R17, R17, 0x1c0, RZ, 0xc0, !PT ;  /* 0x000001c011117812 */ /* 0x000fe200078ec0ff */
[----:B------:R-:W-:Y:S01]  /*40d0*/  IMAD R22, R19, -0x8, R20 ;  /* 0xfffffff813167824 */ /* 0x000fe200078e0214 */
[----:B------:R-:W-:Y:S01]  /*40e0*/  FSEL R167, R7, R40, P2 ;  /* 0x0000002807a77208 */ /* 0x000fe20001000000 */
[----:B------:R-:W-:Y:S01]  /*40f0*/  FMUL R7, R32, 0.25 ;  /* 0x3e80000020077820 */ /* 0x000fe20000400000 */
[----:B------:R-:W-:Y:S01]  /*4100*/  FSETP.GEU.AND P5, PT, |R8|, 1.175494350822287508e-38, PT ;  /* 0x008000000800780b */ /* 0x000fe20003fae200 */
[----:B------:R-:W-:Y:S01]  /*4110*/  BAR.SYNC.DEFER_BLOCKING 0x0 ;  /* 0x0000000000007b1d */ /* 0x000fe20000010000 */
[----:B------:R-:W-:Y:S01]  /*4120*/  FSEL R187, R18, R25, P2 ;  /* 0x0000001912bb7208 */ /* 0x000fe20001000000 */
[----:B------:R-:W-:-:S02]  /*4130*/  IMAD.IADD R25, R17, 0x1, R22 ;  /* 0x0000000111197824 */ /* 0x000fc400078e0216 */
[----:B------:R-:W-:Y:S01]  /*4140*/  FMUL R17, R8, 8388608 ;  /* 0x4b00000008117820 */ /* 0x000fe20000400000 */
[----:B------:R-:W-:Y:S01]  /*4150*/  FSEL R179, R7, R32, P2 ;  /* 0x0000002007b37208 */ /* 0x000fe20001000000 */
[----:B------:R-:W-:Y:S01]  /*4160*/  FMUL R7, R24, 0.25 ;  /* 0x3e80000018077820 */ /* 0x000fe20000400000 */
[----:B------:R-:W-:Y:S01]  /*4170*/  FSETP.GEU.AND P4, PT, R8, 1.175494350822287508e-38, PT ;  /* 0x008000000800780b */ /* 0x000fe20003f8e000 */
[C---:B------:R-:W-:Y:S01]  /*4180*/  IMAD.SHL.U32 R18, R6.reuse, 0x8, RZ ;  /* 0x0000000806127824 */ /* 0x040fe200078e00ff */
[----:B------:R-:W-:Y:S01]  /*4190*/  LOP3.LUT R48, R6, 0x8, RZ, 0xc0, !PT ;  /* 0x0000000806307812 */ /* 0x000fe200078ec0ff */
[----:B------:R-:W0:Y:S01]  /*41a0*/  LDC R102, c[0x0][0x278] ;  /* 0x00009e00ff667b82 */ /* 0x000e220000000800 */
[----:B------:R-:W-:Y:S01]  /*41b0*/  FSEL R191, R17, R8, !P4 ;  /* 0x0000000811bf7208 */ /* 0x000fe20006000000 */
[----:B------:R-:W-:Y:S01]  /*41c0*/  @P1 FMUL R8, R8, 0.25 ;  /* 0x3e80000008081820 */ /* 0x000fe20000400000 */
[----:B------:R-:W-:Y:S01]  /*41d0*/  FSEL R189, R7, R24, P2 ;  /* 0x0000001807bd7208 */ /* 0x000fe20001000000 */
[----:B------:R-:W-:Y:S01]  /*41e0*/  FMUL R7, R136, 8388608 ;  /* 0x4b00000088077820 */ /* 0x000fe20000400000 */
[----:B------:R-:W-:Y:S01]  /*41f0*/  LOP3.LUT R18, R18, 0x780, RZ, 0xc0, !PT ;  /* 0x0000078012127812 */ /* 0x000fe200078ec0ff */
[----:B------:R-:W-:Y:S01]  /*4200*/  IMAD R21, R48, 0x100, R20 ;  /* 0x0000010030157824 */ /* 0x000fe200078e0214 */
[----:B------:R-:W-:Y:S01]  /*4210*/  FSETP.GEU.AND P3, PT, R136, 1.175494350822287508e-38, PT ;  /* 0x008000008800780b */ /* 0x000fe20003f6e000 */
[----:B------:R-:W-:Y:S01]  /*4220*/  @!P5 FMUL R8, R8, 16777216 ;  /* 0x4b8000000808d820 */ /* 0x000fe20000400000 */
[----:B------:R-:W-:Y:S01]  /*4230*/  LOP3.LUT P0, RZ, R6, 0x80, RZ, 0xc0, !PT ;  /* 0x0000008006ff7812 */ /* 0x000fe2000780c0ff */
[----:B------:R-:W-:Y:S01]  /*4240*/  IMAD.IADD R50, R18, 0x1, R21 ;  /* 0x0000000112327824 */ /* 0x000fe200078e0215 */
[----:B------:R-:W-:Y:S01]  /*4250*/  FSEL R72, R7, R136, !P3 ;  /* 0x0000008807487208 */ /* 0x000fe20005800000 */
[----:B------:R-:W1:Y:S01]  /*4260*/  MUFU.RCP R21, R8 ;  /* 0x0000000800157308 */ /* 0x000e620000001000 */
[----:B------:R-:W-:Y:S01]  /*4270*/  VIADD R7, R191, 0xc0cafb0d ;  /* 0xc0cafb0dbf077836 */ /* 0x000fe20000000000 */
[----:B------:R-:W-:Y:S01]  /*4280*/  FSEL R9, R10, R87, P1 ;  /* 0x000000570a097208 */ /* 0x000fe20000800000 */
[----:B------:R-:W-:Y:S01]  /*4290*/  FMUL R10, R83, 0.25 ;  /* 0x3e800000530a7820 */ /* 0x000fe20000400000 */
[----:B------:R-:W-:Y:S01]  /*42a0*/  VIADD R6, R72, 0xc0cafb0d ;  /* 0xc0cafb0d48067836 */ /* 0x000fe20000000000 */
[----:B------:R-:W-:Y:S01]  /*42b0*/  FSEL R82, R13, R82, P1 ;  /* 0x000000520d527208 */ /* 0x000fe20000800000 */
[----:B------:R-:W-:Y:S01]  /*42c0*/  @!P5 FMUL R11, R11, 16777216 ;  /* 0x4b8000000b0bd820 */ /* 0x000fe20000400000 */
[----:B------:R-:W-:Y:S01]  /*42d0*/  LOP3.LUT R20, R7, 0xff800000, RZ, 0xc0, !PT ;  /* 0xff80000007147812 */ /* 0x000fe200078ec0ff */
[----:B------:R-:W-:Y:S01]  /*42e0*/  @!P5 FMUL R9, R9, 16777216 ;  /* 0x4b8000000909d820 */ /* 0x000fe20000400000 */
[----:B------:R-:W-:Y:S01]  /*42f0*/  LOP3.LUT R17, R6, 0xff800000, RZ, 0xc0, !PT ;  /* 0xff80000006117812 */ /* 0x000fe200078ec0ff */
[----:B------:R-:W-:Y:S01]  /*4300*/  @!P5 FMUL R15, R15, 16777216 ;  /* 0x4b8000000f0fd820 */ /* 0x000fe20000400000 */
[----:B------:R-:W-:Y:S01]  /*4310*/  FSEL R6, RZ, -23, P3 ;  /* 0xc1b80000ff067808 */ /* 0x000fe20001800000 */
[----:B------:R-:W-:Y:S01]  /*4320*/  @!P5 FMUL R46, R46, 16777216 ;  /* 0x4b8000002e2ed820 */ /* 0x000fe20000400000 */
[----:B------:R-:W-:Y:S01]  /*4330*/  I2FP.F32.S32 R7, R17 ;  /* 0x0000001100077245 */ /* 0x000fe20000201400 */
[----:B------:R-:W-:Y:S01]  /*4340*/  IMAD.IADD R17, R72, 0x1, -R17 ;  /* 0x0000000148117824 */ /* 0x000fe200078e0a11 */
[C---:B------:R-:W-:Y:S01]  /*4350*/  FSETP.GEU.AND P3, PT, |R136|.reuse, 1.175494350822287508e-38, PT ;  /* 0x008000008800780b */ /* 0x040fe20003f6e200 */
[----:B------:R-:W-:Y:S01]  /*4360*/  @P2 FMUL R136, R136, 0.25 ;  /* 0x3e80000088882820 */ /* 0x000fe20000400000 */
[----:B------:R-:W-:Y:S01]  /*4370*/  I2FP.F32.S32 R22, R20 ;  /* 0x0000001400167245 */ /* 0x000fe20000201400 */
[----:B------:R-:W-:-:S02]  /*4380*/  IMAD.IADD R20, R191, 0x1, -R20 ;  /* 0x00000001bf147824 */ /* 0x000fc400078e0a14 */
[----:B-1----:R-:W-:Y:S01]  /*4390*/  FMUL R39, R21, R9 ;  /* 0x0000000915277220 */ /* 0x002fe20000400000 */
[----:B------:R-:W-:Y:S02]  /*43a0*/  IMAD.MOV.U32 R9, RZ, RZ, 0x3dc6b27f ;  /* 0x3dc6b27fff097424 */ /* 0x000fe400078e00ff */
[----:B------:R-:W-:Y:S01]  /*43b0*/  FADD R17, R17, -1 ;  /* 0xbf80000011117421 */ /* 0x000fe20000000000 */
[----:B------:R-:W-:Y:S01]  /*43c0*/  FSEL R10, R10, R83, P1 ;  /* 0x000000530a0a7208 */ /* 0x000fe20000800000 */
[----:B------:R-:W-:Y:S01]  /*43d0*/  FADD R20, R20, -1 ;  /* 0xbf80000014147421 */ /* 0x000fe20000000000 */
[----:B------:R-:W-:Y:S01]  /*43e0*/  FFMA.FTZ R18, R7, 1.1920928955078125e-07, R6 ;  /* 0x3400000007127823 */ /* 0x000fe20000010006 */
[C---:B------:R-:W-:Y:S01]  /*43f0*/  FFMA.FTZ R8, R17.reuse, R9, -0.16845393180847167969 ;  /* 0xbe2c7f3011087423 */ /* 0x040fe20000010009 */
[----:B------:R-:W-:Y:S01]  /*4400*/  FSEL R13, R14, R75, P1 ;  /* 0x0000004b0e0d7208 */ /* 0x000fe20000800000 */
[----:B------:R-:W-:Y:S01]  /*4410*/  FFMA.FTZ R9, R20, R9, -0.16845393180847167969 ;  /* 0xbe2c7f3014097423 */ /* 0x000fe20000010009 */
[----:B------:R-:W-:Y:S01]  /*4420*/  @!P5 FMUL R10, R10, 16777216 ;  /* 0x4b8000000a0ad820 */ /* 0x000fe20000400000 */
[----:B------:R-:W-:Y:S01]  /*4430*/  @!P3 FMUL R136, R136, 16777216 ;  /* 0x4b8000008888b820 */ /* 0x000fe20000400000 */
[----:B------:R-:W-:Y:S01]  /*4440*/  FFMA.FTZ R8, R17, R8, 0.1716887056827545166 ;  /* 0x3e2fcf2a11087423 */ /* 0x000fe20000010008 */
[----:B------:R-:W-:Y:S01]  /*4450*/  FFMA.FTZ R9, R20, R9, 0.1716887056827545166 ;  /* 0x3e2fcf2a14097423 */ /* 0x000fe20000010009 */
[----:B------:R-:W-:Y:S01]  /*4460*/  FMUL R6, R21, R10 ;  /* 0x0000000a15067220 */ /* 0x000fe20000400000 */
[----:B------:R-:W-:Y:S01]  /*4470*/  FSEL R14, R16, R71, P1 ;  /* 0x00000047100e7208 */ /* 0x000fe20000800000 */
[----:B------:R-:W1:Y:S01]  /*4480*/  MUFU.RCP R10, R136 ;  /* 0x00000088000a7308 */ /* 0x000e620000001000 */
[C---:B------:R-:W-:Y:S01]  /*4490*/  FFMA.FTZ R9, R20.reuse, R9, -0.17900948226451873779 ;  /* 0xbe374e4314097423 */ /* 0x040fe20000010009 */
[----:B------:R-:W-:Y:S01]  /*44a0*/  FMUL R16, R63, 0.25 ;  /* 0x3e8000003f107820 */ /* 0x000fe20000400000 */
[----:B------:R-:W-:Y:S01]  /*44b0*/  FFMA.FTZ R8, R17, R8, -0.17900948226451873779 ;  /* 0xbe374e4311087423 */ /* 0x000fe20000010008 */
[----:B------:R-:W-:Y:S01]  /*44c0*/  FSEL R19, RZ, -23, P4 ;  /* 0xc1b80000ff137808 */ /* 0x000fe20002000000 */
[----:B------:R-:W-:Y:S01]  /*44d0*/  FFMA.FTZ R9, R20, R9, 0.20512372255325317383 ;  /* 0x3e520bf414097423 */ /* 0x000fe20000010009 */
[----:B------:R-:W-:Y:S01]  /*44e0*/  @!P5 FMUL R13, R13, 16777216 ;  /* 0x4b8000000d0dd820 */ /* 0x000fe20000400000 */
[C---:B------:R-:W-:Y:S01]  /*44f0*/  FFMA.FTZ R8, R17.reuse, R8, 0.20512372255325317383 ;  /* 0x3e520bf411087423 */ /* 0x040fe20000010008 */
[----:B------:R-:W-:Y:S01]  /*4500*/  FSEL R16, R16, R63, P1 ;  /* 0x0000003f10107208 */ /* 0x000fe20000800000 */
[----:B------:R-:W-:Y:S01]  /*4510*/  FFMA.FTZ R9, R20, R9, -0.24046532809734344482 ;  /* 0xbe763c8b14097423 */ /* 0x000fe20000010009 */
[----:B------:R-:W-:Y:S01]  /*4520*/  @!P5 FMUL R86, R86, 16777216 ;  /* 0x4b8000005656d820 */ /* 0x000fe20000400000 */
[----:B------:R-:W-:Y:S01]  /*4530*/  FFMA.FTZ R8, R17, R8, -0.24046532809734344482 ;  /* 0xbe763c8b11087423 */ /* 0x000fe20000010008 */
[----:B------:R-:W-:Y:S01]  /*4540*/  @!P5 FMUL R82, R82, 16777216 ;  /* 0x4b8000005252d820 */ /* 0x000fe20000400000 */
        /* <DEDUP_REMOVED lines=26> */
[----:B------:R-:W-:Y:S01]  /*46f0*/  FFMA.FTZ R9, R20, R9, 0.28857114911079406738 ;  /* 0x3e93bf9914097423 */ /* 0x000fe20000010009 */
        /* <DEDUP_REMOVED lines=30> */
[----:B------:R-:W-:Y:S01]  /*48e0*/  FFMA.FTZ R19, R22, 1.1920928955078125e-07, R19 ;  /* 0x3400000016137823 */ /* 0x000fe20000010013 */
[----:B------:R-:W-:Y:S01]  /*48f0*/  FFMA.FTZ R8, R17, R8, 0.28857114911079406738 ;  /* 0x3e93bf9911087423 */ /* 0x000fe20000010008 */
[C---:B------:R-:W-:Y:S01]  /*4900*/  FMUL R36, R21.reuse, R11 ;  /* 0x0000000b15247220 */ /* 0x040fe20000400000 */
[C---:B------:R-:W-:Y:S01]  /*4910*/  FMUL R41, R21.reuse, R13 ;  /* 0x0000000d15297220 */ /* 0x040fe20000400000 */
[C---:B------:R-:W-:Y:S01]  /*4920*/  FMUL R42, R21.reuse, R15 ;  /* 0x0000000f152a7220 */ /* 0x040fe20000400000 */
[C---:B------:R-:W-:Y:S01]  /*4930*/  FMUL R22, R21.reuse, R46 ;  /* 0x0000002e15167220 */ /* 0x040fe20000400000 */
[----:B------:R-:W-:Y:S01]  /*4940*/  LEA.HI R48, R48, R25, RZ, 0x1f ;  /* 0x0000001930307211 */ /* 0x000fe200078ff8ff */
[C---:B------:R-:W-:Y:S01]  /*4950*/  FMUL R38, R21.reuse, R86 ;  /* 0x0000005615267220 */ /* 0x040fe20000400000 */
        /* <DEDUP_REMOVED lines=24> */
[----:B------:R-:W-:Y:S01]  /*4ae0*/  FMUL R13, R21, R134 ;  /* 0x00000086150d7220 */ /* 0x000fe20000400000 */
[C---:B-1----:R-:W-:Y:S01]  /*4af0*/  FMUL R46, R10.reuse, R27 ;  /* 0x0000001b0a2e7220 */ /* 0x042fe20000400000 */
[----:B------:R-:W-:Y:S01]  /*4b00*/  FMUL R45, R10, R35 ;  /* 0x000000230a2d7220 */ /* 0x000fe20000400000 */
[----:B------:R-:W-:Y:S01]  /*4b10*/  FFMA.FTZ R11, R20, R9, -0.36067417263984680176 ;  /* 0xbeb8aa49140b7423 */ /* 0x000fe20000010009 */
        /* <DEDUP_REMOVED lines=30> */
[----:B------:R-:W-:Y:S01]  /*4d00*/  FFMA.FTZ R10, R17, R8, -0.36067417263984680176 ;  /* 0xbeb8aa49110a7423 */ /* 0x000fe20000010008 */
[----:B------:R-:W-:Y:S01]  /*4d10*/  FFMA.FTZ R11, R20, R11, 0.48089820146560668945 ;  /* 0x3ef6384a140b7423 */ /* 0x000fe2000001000b */
[----:B------:R-:W-:Y:S01]  /*4d20*/  LEA R5, R5, UR21, 0x4 ;  /* 0x0000001505057c11 */ /* 0x000fe2000f8e20ff */
[----:B0-----:R-:W-:-:S02]  /*4d30*/  IMAD R119, R156, R102, RZ ;  /* 0x000000669c777224 */ /* 0x001fc400078e02ff */
[----:B------:R-:W-:Y:S01]  /*4d40*/  FFMA.FTZ R10, R17, R10, 0.48089820146560668945 ;  /* 0x3ef6384a110a7423 */ /* 0x000fe2000001000a */
[----:B------:R-:W-:Y:S01]  /*4d50*/  FFMA.FTZ R11, R20, R11, -0.72134751081466674805 ;  /* 0xbf38aa3b140b7423 */ /* 0x000fe2000001000b */
[----:B------:R-:W-:Y:S01]  /*4d60*/  F2FP.F16.F32.PACK_AB R9, R181, R12 ;  /* 0x0000000cb509723e */ /* 0x000fe200000000ff */
[----:B------:R-:W-:Y:S02]  /*4d70*/  IMAD R117, R102, 0x2, R119 ;  /* 0x0000000266757824 */ /* 0x000fe400078e0277 */
[----:B------:R-:W-:Y:S01]  /*4d80*/  FFMA.FTZ R12, R17, R10, -0.72134751081466674805 ;  /* 0xbf38aa3b110c7423 */ /* 0x000fe2000001000a */
[----:B------:R-:W-:Y:S01]  /*4d90*/  F2FP.F16.F32.PACK_AB R10, R130, R13 ;  /* 0x0000000d820a723e */ /* 0x000fe200000000ff */
[----:B------:R-:W-:Y:S01]  /*4da0*/  FMUL R13, R20, R11 ;  /* 0x0000000b140d7220 */ /* 0x000fe20000400000 */
[----:B------:R-:W-:Y:S01]  /*4db0*/  F2FP.F16.F32.PACK_AB R8, R183, R66 ;  /* 0x00000042b708723e */ /* 0x000fe200000000ff */
[----:B------:R-:W-:Y:S01]  /*4dc0*/  FMUL R12, R17, R12 ;  /* 0x0000000c110c7220 */ /* 0x000fe20000400000 */
[----:B------:R-:W-:Y:S01]  /*4dd0*/  F2FP.F16.F32.PACK_AB R11, R128, R185 ;  /* 0x000000b9800b723e */ /* 0x000fe200000000ff */
[----:B------:R-:W-:Y:S01]  /*4de0*/  FMUL R13, R20, R13 ;  /* 0x0000000d140d7220 */ /* 0x000fe20000400000 */
[----:B------:R-:W-:Y:S01]  /*4df0*/  ISETP.GE.U32.AND P3, PT, R191, 0x7f800000, PT ;  /* 0x7f800000bf00780c */ /* 0x000fe20003f66070 */
[C---:B------:R-:W-:Y:S01]  /*4e00*/  FMUL R12, R17.reuse, R12 ;  /* 0x0000000c110c7220 */ /* 0x040fe20000400000 */
[----:B------:R-:W-:Y:S01]  /*4e10*/  F2FP.F16.F32.PACK_AB R16, R16, R179 ;  /* 0x000000b31010723e */ /* 0x000fe200000000ff */
[----:B------:R-:W-:Y:S01]  /*4e20*/  STSM.16.M88.4 [R50], R8 ;  /* 0x0000000832007844 */ /* 0x000fe20000000200 */
[----:B------:R-:W-:Y:S01]  /*4e30*/  FFMA.FTZ R20, R20, 1.4426950216293334961, R13 ;  /* 0x3fb8aa3b14147823 */ /* 0x000fe2000001000d */
[----:B------:R-:W-:Y:S01]  /*4e40*/  FFMA.FTZ R17, R17, 1.4426950216293334961, R12 ;  /* 0x3fb8aa3b11117823 */ /* 0x000fe2000001000c */
[----:B------:R-:W-:Y:S01]  /*4e50*/  ISETP.GE.U32.AND P1, PT, R72, 0x7f800000, PT ;  /* 0x7f8000004800780c */ /* 0x000fe20003f26070 */
[----:B------:R-:W-:Y:S01]  /*4e60*/  BAR.SYNC.DEFER_BLOCKING 0x0 ;  /* 0x0000000000007b1d */ /* 0x000fe20000010000 */
[----:B------:R-:W-:Y:S01]  /*4e70*/  FADD R49, R19, R20 ;  /* 0x0000001413317221 */ /* 0x000fe20000000000 */
[----:B------:R-:W-:Y:S01]  /*4e80*/  FADD R66, R18, R17 ;  /* 0x0000001112427221 */ /* 0x000fe20000000000 */
[----:B------:R-:W-:Y:S01]  /*4e90*/  F2FP.F16.F32.PACK_AB R17, R169, R68 ;  /* 0x00000044a911723e */ /* 0x000fe200000000ff */
[----:B------:R-:W-:Y:S01]  /*4ea0*/  IMAD R121, R102, 0x2, R117 ;  /* 0x0000000266797824 */ /* 0x000fe200078e0275 */
[----:B------:R-:W-:Y:S01]  /*4eb0*/  F2FP.F16.F32.PACK_AB R19, R120, R173 ;  /* 0x000000ad7813723e */ /* 0x000fe200000000ff */
[----:B------:R-:W-:Y:S01]  /*4ec0*/  @P3 IMAD.MOV.U32 R18, RZ, RZ, 0x7f800000 ;  /* 0x7f800000ff123424 */ /* 0x000fe200078e00ff */
[----:B------:R-:W-:Y:S01]  /*4ed0*/  F2FP.F16.F32.PACK_AB R20, R14, R167 ;  /* 0x000000a70e14723e */ /* 0x000fe200000000ff */
[----:B------:R-:W-:Y:S01]  /*4ee0*/  IMAD R113, R102, 0x2, R121 ;  /* 0x0000000266717824 */ /* 0x000fe200078e0279 */
[----:B------:R-:W-:Y:S01]  /*4ef0*/  F2FP.F16.F32.PACK_AB R23, R114, R15 ;  /* 0x0000000f7217723e */ /* 0x000fe200000000ff */
[----:B------:R-:W-:Y:S01]  /*4f00*/  @P3 FFMA.FTZ R49, R191, R18, +INF ;  /* 0x7f800000bf313423 */ /* 0x000fe20000010012 */
[----:B------:R-:W-:Y:S01]  /*4f10*/  F2FP.F16.F32.PACK_AB R18, R122, R175 ;  /* 0x000000af7a12723e */ /* 0x000fe200000000ff */
[C---:B------:R-:W-:Y:S01]  /*4f20*/  IMAD R115, R102.reuse, 0x2, R113 ;  /* 0x0000000266737824 */ /* 0x040fe200078e0271 */
[----:B------:R-:W-:Y:S01]  /*4f30*/  @P1 MOV R12, 0x7f800000 ;  /* 0x7f800000000c1802 */ /* 0x000fe20000000f00 */
[----:B------:R-:W-:Y:S01]  /*4f40*/  ULDC.64 UR4, c[0x0][0x270] ;  /* 0x00009c0000047ab9 */ /* 0x000fe20000000a00 */
[----:B------:R-:W-:Y:S01]  /*4f50*/  F2FP.F16.F32.PACK_AB R21, R21, R64 ;  /* 0x000000401515723e */ /* 0x000fe200000000ff */
[----:B------:R-:W-:Y:S01]  /*4f60*/  IMAD R111, R102, 0x2, R115 ;  /* 0x00000002666f7824 */ /* 0x000fe200078e0273 */
[----:B------:R-:W-:Y:S01]  /*4f70*/  F2FP.F16.F32.PACK_AB R22, R22, R163 ;  /* 0x000000a31616723e */ /* 0x000fe200000000ff */
[----:B------:R-:W-:Y:S01]  /*4f80*/  @P1 FFMA.FTZ R66, R72, R12, +INF ;  /* 0x7f80000048421423 */ /* 0x000fe2000001000c */
[----:B------:R-:W-:Y:S01]  /*4f90*/  F2FP.F16.F32.PACK_AB R24, R24, R27 ;  /* 0x0000001b1818723e */ /* 0x000fe200000000ff */
[----:B------:R-:W-:Y:S01]  /*4fa0*/  IMAD R109, R102, 0x2, R111 ;  /* 0x00000002666d7824 */ /* 0x000fe200078e026f */
[----:B------:R-:W-:Y:S01]  /*4fb0*/  F2FP.F16.F32.PACK_AB R25, R25, R62 ;  /* 0x0000003e1919723e */ /* 0x000fe200000000ff */
[----:B------:R-:W-:Y:S01]  /*4fc0*/  UIMAD UR4, UR20, UR4, URZ ;  /* 0x00000004140472a4 */ /* 0x000fe2000f8e023f */
[----:B------:R-:W-:Y:S01]  /*4fd0*/  F2FP.F16.F32.PACK_AB R26, R26, R161 ;  /* 0x000000a11a1a723e */ /* 0x000fe200000000ff */
[----:B------:R-:W0:Y:S01]  /*4fe0*/  LDS.128 R8, [R5] ;  /* 0x0000000005087984 */ /* 0x000e220000000c00 */
[----:B------:R-:W-:Y:S01]  /*4ff0*/  F2FP.F16.F32.PACK_AB R27, R108, R159 ;  /* 0x0000009f6c1b723e */ /* 0x000fe200000000ff */
[----:B------:R-:W-:Y:S01]  /*5000*/  IMAD R51, R102, 0x2, R109 ;  /* 0x0000000266337824 */ /* 0x000fe200078e026d */
[----:B------:R-:W-:Y:S01]  /*5010*/  F2FP.F16.F32.PACK_AB R32, R32, R35 ;  /* 0x000000232020723e */ /* 0x000fe200000000ff */
[----:B------:R-:W-:Y:S01]  /*5020*/  BAR.SYNC.DEFER_BLOCKING 0x0 ;  /* 0x0000000000007b1d */ /* 0x000fe20000010000 */
[----:B------:R-:W-:Y:S01]  /*5030*/  F2FP.F16.F32.PACK_AB R33, R33, R60 ;  /* 0x0000003c2121723e */ /* 0x000fe200000000ff */
[----:B------:R-:W-:Y:S01]  /*5040*/  IMAD R55, R102, 0x2, R51 ;  /* 0x0000000266377824 */ /* 0x000fe200078e0233 */
[----:B------:R-:W-:-:S02]  /*5050*/  F2FP.F16.F32.PACK_AB R34, R34, R157 ;  /* 0x0000009d2222723e */ /* 0x000fc400000000ff */
[----:B------:R-:W-:Y:S01]  /*5060*/  F2FP.F16.F32.PACK_AB R35, R58, R141 ;  /* 0x0000008d3a23723e */ /* 0x000fe200000000ff */
[----:B------:R-:W-:Y:S01]  /*5070*/  IMAD R107, R102, 0x2, R55 ;  /* 0x00000002666b7824 */ /* 0x000fe200078e0237 */
[----:B------:R-:W-:Y:S02]  /*5080*/  F2FP.F16.F32.PACK_AB R28, R28, R61 ;  /* 0x0000003d1c1c723e */ /* 0x000fe400000000ff */
[----:B------:R-:W-:Y:S01]  /*5090*/  F2FP.F16.F32.PACK_AB R29, R29, R56 ;  /* 0x000000381d1d723e */ /* 0x000fe200000000ff */
[----:B------:R-:W1:Y:S01]  /*50a0*/  LDC.64 R60, c[0x0][0x228] ;  /* 0x00008a00ff3c7b82 */ /* 0x000e620000000a00 */
[----:B------:R-:W-:Y:S02]  /*50b0*/  LEA R59, R102, R107, 0x1 ;  /* 0x0000006b663b7211 */ /* 0x000fe400078e08ff */
[----:B------:R-:W-:Y:S02]  /*50c0*/  F2FP.F16.F32.PACK_AB R30, R30, R43 ;  /* 0x0000002b1e1e723e */ /* 0x000fe400000000ff */
[----:B------:R-:W-:Y:S01]  /*50d0*/  F2FP.F16.F32.PACK_AB R31, R31, R42 ;  /* 0x0000002a1f1f723e */ /* 0x000fe200000000ff */
[----:B------:R-:W-:Y:S01]  /*50e0*/  IMAD R105, R102, 0x2, R59 ;  /* 0x0000000266697824 */ /* 0x000fe200078e023b */
[----:B------:R-:W-:Y:S01]  /*50f0*/  F2FP.F16.F32.PACK_AB R38, R38, R7 ;  /* 0x000000072626723e */ /* 0x000fe200000000ff */
[----:B------:R-:W-:Y:S01]  /*5100*/  IMAD R42, R2, UR5, RZ ;  /* 0x00000005022a7c24 */ /* 0x000fe2000f8e02ff */
[----:B------:R-:W-:Y:S01]  /*5110*/  USHF.L.U32 UR5, UR4, 0x1, URZ ;  /* 0x0000000104057899 */ /* 0x000fe2000800063f */
[----:B------:R-:W-:Y:S01]  /*5120*/  IMAD R103, R102, 0x2, R105 ;  /* 0x0000000266677824 */ /* 0x000fe200078e0269 */
[----:B------:R-:W-:-:S02]  /*5130*/  F2FP.F16.F32.PACK_AB R39, R39, R6 ;  /* 0x000000062727723e */ /* 0x000fc400000000ff */
[----:B------:R-:W-:Y:S01]  /*5140*/  FSETP.NEU.AND P2, PT, R72, RZ, PT ;  /* 0x000000ff4800720b */ /* 0x000fe20003f4d000 */
[----:B------:R-:W-:Y:S01]  /*5150*/  STSM.16.M88.4 [R50], R16 ;  /* 0x0000001032007844 */ /* 0x000fe20000000200 */
[C---:B------:R-:W-:Y:S01]  /*5160*/  IMAD R63, R102.reuse, 0x2, R103 ;  /* 0x00000002663f7824 */ /* 0x040fe200078e0267 */
[----:B------:R-:W-:Y:S03]  /*5170*/  BAR.SYNC.DEFER_BLOCKING 0x0 ;  /* 0x0000000000007b1d */ /* 0x000fe60000010000 */
[----:B------:R-:W-:Y:S01]  /*5180*/  IMAD R101, R102, 0x2, R63 ;  /* 0x0000000266657824 */ /* 0x000fe200078e023f */
[----:B------:R-:W-:-:S03]  /*5190*/  FSETP.NEU.AND P1, PT, R191, RZ, PT ;  /* 0x000000ffbf00720b */ /* 0x000fc60003f2d000 */
[----:B------:R-:W-:-:S04]  /*51a0*/  IMAD R78, R102, 0x2, R101 ;  /* 0x00000002664e7824 */ /* 0x000fc800078e0265 */
[----:B------:R-:W-:-:S04]  /*51b0*/  IMAD R71, R102, 0x2, R78 ;  /* 0x0000000266477824 */ /* 0x000fc800078e024e */
[----:B------:R-:W-:-:S04]  /*51c0*/  IMAD R73, R102, 0x2, R71 ;  /* 0x0000000266497824 */ /* 0x000fc800078e0247 */
[----:B------:R-:W-:-:S04]  /*51d0*/  IMAD R75, R102, 0x2, R73 ;  /* 0x00000002664b7824 */ /* 0x000fc800078e0249 */
[C---:B------:R-:W-:Y:S01]  /*51e0*/  IMAD R77, R102.reuse, 0x2, R75 ;  /* 0x00000002664d7824 */ /* 0x040fe200078e024b */
[----:B------:R-:W2:Y:S03]  /*51f0*/  LDS.128 R12, [R5] ;  /* 0x00000000050c7984 */ /* 0x000ea60000000c00 */
[C---:B------:R-:W-:Y:S01]  /*5200*/  IMAD R79, R102.reuse, 0x2, R77 ;  /* 0x00000002664f7824 */ /* 0x040fe200078e024d */
[----:B------:R-:W-:Y:S03]  /*5210*/  BAR.SYNC.DEFER_BLOCKING 0x0 ;  /* 0x0000000000007b1d */ /* 0x000fe60000010000 */
[----:B------:R-:W-:-:S04]  /*5220*/  IMAD R81, R102, 0x2, R79 ;  /* 0x0000000266517824 */ /* 0x000fc800078e024f */
[----:B------:R-:W-:-:S04]  /*5230*/  IMAD R83, R102, 0x2, R81 ;  /* 0x0000000266537824 */ /* 0x000fc800078e0251 */
[----:B------:R-:W-:-:S04]  /*5240*/  IMAD R85, R102, 0x2, R83 ;  /* 0x0000000266557824 */ /* 0x000fc800078e0253 */
[----:B------:R-:W-:-:S04]  /*5250*/  IMAD R87, R102, 0x2, R85 ;  /* 0x0000000266577824 */ /* 0x000fc800078e0255 */
[----:B------:R-:W-:-:S04]  /*5260*/  IMAD R100, R102, 0x2, R87 ;  /* 0x0000000266647824 */ /* 0x000fc800078e0257 */
[C---:B------:R-:W-:Y:S01]  /*5270*/  IMAD R99, R102.reuse, 0x2, R100 ;  /* 0x0000000266637824 */ /* 0x040fe200078e0264 */
[----:B------:R-:W-:Y:S03]  /*5280*/  STSM.16.M88.4 [R50], R20 ;  /* 0x0000001432007844 */ /* 0x000fe60000000200 */
[C---:B------:R-:W-:Y:S01]  /*5290*/  IMAD R98, R102.reuse, 0x2, R99 ;  /* 0x0000000266627824 */ /* 0x040fe200078e0263 */
[----:B------:R-:W-:Y:S03]  /*52a0*/  BAR.SYNC.DEFER_BLOCKING 0x0 ;  /* 0x0000000000007b1d */ /* 0x000fe60000010000 */
[----:B------:R-:W-:-:S04]  /*52b0*/  IMAD R97, R102, 0x2, R98 ;  /* 0x0000000266617824 */ /* 0x000fc800078e0262 */
[----:B------:R-:W-:-:S04]  /*52c0*/  IMAD R96, R102, 0x2, R97 ;  /* 0x0000000266607824 */ /* 0x000fc800078e0261 */
[----:B------:R-:W-:-:S04]  /*52d0*/  IMAD R95, R102, 0x2, R96 ;  /* 0x00000002665f7824 */ /* 0x000fc800078e0260 */
[----:B------:R-:W-:-:S05]  /*52e0*/  IMAD R94, R102, 0x2, R95 ;  /* 0x00000002665e7824 */ /* 0x000fca00078e025f */
[----:B------:R-:W-:-:S05]  /*52f0*/  LEA R92, R102, R94, 0x1 ;  /* 0x0000005e665c7211 */ /* 0x000fca00078e08ff */
[C---:B------:R-:W-:Y:S01]  /*5300*/  IMAD R93, R102.reuse, 0x2, R92 ;  /* 0x00000002665d7824 */ /* 0x040fe200078e025c */
[----:B------:R-:W3:Y:S03]  /*5310*/  LDS.128 R16, [R5] ;  /* 0x0000000005107984 */ /* 0x000ee60000000c00 */
        /* <DEDUP_REMOVED lines=17> */
[----:B------:R-:W4:Y:S03]  /*5430*/  LDS.128 R20, [R5] ;  /* 0x0000000005147984 */ /* 0x000f260000000c00 */
        /* <DEDUP_REMOVED lines=8> */
[----:B------:R5:W-:Y:S03]  /*54c0*/  STSM.16.M88.4 [R50], R32 ;  /* 0x0000002032007844 */ /* 0x000be60000000200 */
[C---:B------:R-:W-:Y:S01]  /*54d0*/  IMAD R141, R102.reuse, 0x2, R149 ;  /* 0x00000002668d7824 */ /* 0x040fe200078e0295 */
[----:B------:R-:W-:Y:S03]  /*54e0*/  BAR.SYNC.DEFER_BLOCKING 0x0 ;  /* 0x0000000000007b1d */ /* 0x000fe60000010000 */
[----:B------:R-:W-:-:S04]  /*54f0*/  IMAD R157, R102, 0x2, R141 ;  /* 0x00000002669d7824 */ /* 0x000fc800078e028d */
[----:B------:R-:W-:-:S04]  /*5500*/  IMAD R159, R102, 0x2, R157 ;  /* 0x00000002669f7824 */ /* 0x000fc800078e029d */
[----:B------:R-:W-:Y:S01]  /*5510*/  IMAD R163, R102, 0x2, R159 ;  /* 0x0000000266a37824 */ /* 0x000fe200078e029f */
[----:B-----5:R-:W-:Y:S02]  /*5520*/  F2FP.F16.F32.PACK_AB R32, R53, R54 ;  /* 0x000000363520723e */ /* 0x020fe400000000ff */
[----:B------:R-:W-:Y:S01]  /*5530*/  F2FP.F16.F32.PACK_AB R33, R52, R57 ;  /* 0x000000393421723e */ /* 0x000fe200000000ff */
[----:B------:R-:W-:Y:S01]  /*5540*/  IMAD R161, R102, 0x2, R163 ;  /* 0x0000000266a17824 */ /* 0x000fe200078e02a3 */
[----:B------:R-:W-:Y:S01]  /*5550*/  F2FP.F16.F32.PACK_AB R34, R37, R40 ;  /* 0x000000282522723e */ /* 0x000fe200000000ff */
[----:B------:R-:W-:Y:S01]  /*5560*/  IMAD.SHL.U32 R37, R42, 0x2, RZ ;  /* 0x000000022a257824 */ /* 0x000fe200078e00ff */
[----:B------:R-:W-:Y:S01]  /*5570*/  F2FP.F16.F32.PACK_AB R35, R36, R41 ;  /* 0x000000292423723e */ /* 0x000fe200000000ff */
[----:B------:R-:W-:Y:S01]  /*5580*/  IMAD.HI R42, R42, 0x2, RZ ;  /* 0x000000022a2a7827 */ /* 0x000fe200078e02ff */
[----:B------:R-:W-:Y:S02]  /*5590*/  F2FP.F16.F32.PACK_AB R36, R46, R47 ;  /* 0x0000002f2e24723e */ /* 0x000fe400000000ff */
[----:B-1----:R-:W-:Y:S01]  /*55a0*/  IADD3 R156, P3, P4, R37, UR5, R60 ;  /* 0x00000005259c7c10 */ /* 0x002fe2000fc7e03c */
[----:B------:R-:W-:Y:S01]  /*55b0*/  UIMAD.WIDE UR4, UR4, 0x2, URZ ;  /* 0x00000002040478a5 */ /* 0x000fe2000f8e023f */
[----:B------:R-:W1:Y:S01]  /*55c0*/  LDS.128 R24, [R5] ;  /* 0x0000000005187984 */ /* 0x000e620000000c00 */
[----:B------:R-:W-:Y:S01]  /*55d0*/  F2FP.F16.F32.PACK_AB R37, R44, R45 ;  /* 0x0000002d2c25723e */ /* 0x000fe200000000ff */
[----:B------:R-:W-:Y:S01]  /*55e0*/  IMAD R165, R102, 0x2, R161 ;  /* 0x0000000266a57824 */ /* 0x000fe200078e02a1 */
[----:B------:R-:W-:Y:S02]  /*55f0*/  BAR.SYNC.DEFER_BLOCKING 0x0 ;  /* 0x0000000000007b1d */ /* 0x000fe40000010000 */
[----:B------:R-:W-:Y:S01]  /*5600*/  IADD3.X R168, R42, UR5, R61, P3, P4 ;  /* 0x000000052aa87c10 */ /* 0x000fe20009fe843d */
[----:B------:R-:W-:Y:S01]  /*5610*/  IMAD R167, R102, 0x2, R165 ;  /* 0x0000000266a77824 */ /* 0x000fe200078e02a5 */
[----:B------:R-:W-:-:S02]  /*5620*/  LEA R40, P3, R121, R156, 0x1 ;  /* 0x0000009c79287211 */ /* 0x000fc400078608ff */
[----:B------:R-:W-:Y:S01]  /*5630*/  LEA R6, P4, R113, R156, 0x1 ;  /* 0x0000009c71067211 */ /* 0x000fe200078808ff */
[C---:B------:R-:W-:Y:S01]  /*5640*/  IMAD R169, R102.reuse, 0x2, R167 ;  /* 0x0000000266a97824 */ /* 0x040fe200078e02a7 */
[-C--:B------:R-:W-:Y:S01]  /*5650*/  LEA.HI.X.SX32 R41, R121, R168.reuse, 0x1, P3 ;  /* 0x000000a879297211 */ /* 0x080fe200018f0eff */
[----:B------:R-:W-:Y:S01]  /*5660*/  ULDC UR4, c[0x0][0x27c] ;  /* 0x00009f0000047ab9 */ /* 0x000fe20000000800 */
[----:B------:R-:W-:Y:S01]  /*5670*/  LEA.HI.X.SX32 R7, R113, R168, 0x1, P4 ;  /* 0x000000a871077211 */ /* 0x000fe200020f0eff */
[----:B------:R-:W-:Y:S01]  /*5680*/  IMAD R166, R102, 0x2, R169 ;  /* 0x0000000266a67824 */ /* 0x000fe200078e02a9 */
[-C--:B------:R-:W-:Y:S01]  /*5690*/  LEA R44, P5, R119, R156.reuse, 0x1 ;  /* 0x0000009c772c7211 */ /* 0x080fe200078a08ff */
[----:B------:R-:W-:Y:S01]  /*56a0*/  UIMAD UR4, UR20, UR4, URZ ;  /* 0x00000004140472a4 */ /* 0x000fe2000f8e023f */
[----:B------:R-:W-:Y:S02]  /*56b0*/  LEA R42, P6, R117, R156, 0x1 ;  /* 0x0000009c752a7211 */ /* 0x000fe400078c08ff */
[----:B------:R-:W-:Y:S01]  /*56c0*/  LEA.HI.X.SX32 R45, R119, R168, 0x1, P5 ;  /* 0x000000a8772d7211 */ /* 0x000fe200028f0eff */
[----:B------:R-:W-:Y:S01]  /*56d0*/  USHF.L.U32 UR6, UR4, 0x2, URZ ;  /* 0x0000000204067899 */ /* 0x000fe2000800063f */
[----:B------:R-:W-:Y:S01]  /*56e0*/  LEA R46, P5, R115, R156, 0x1 ;  /* 0x0000009c732e7211 */ /* 0x000fe200078a08ff */
[----:B------:R-:W-:Y:S01]  /*56f0*/  UIMAD.WIDE UR4, UR4, 0x4, URZ ;  /* 0x00000004040478a5 */ /* 0x000fe2000f8e023f */
[----:B------:R-:W-:-:S02]  /*5700*/  LEA.HI.X.SX32 R43, R117, R168, 0x1, P6 ;  /* 0x000000a8752b7211 */ /* 0x000fc400030f0eff */
[----:B------:R-:W-:Y:S02]  /*5710*/  LEA.HI.X.SX32 R47, R115, R168, 0x1, P5 ;  /* 0x000000a8732f7211 */ /* 0x000fe400028f0eff */
[C---:B------:R-:W-:Y:S01]  /*5720*/  LEA R52, P5, R55.reuse, R156, 0x1 ;  /* 0x0000009c37347211 */ /* 0x040fe200078a08ff */
[----:B------:R-:W-:Y:S03]  /*5730*/  STSM.16.M88.4 [R50], R28 ;  /* 0x0000001c32007844 */ /* 0x000fe60000000200 */
[----:B------:R-:W-:Y:S01]  /*5740*/  LEA.HI.X.SX32 R53, R55, R168, 0x1, P5 ;  /* 0x000000a837357211 */ /* 0x000fe200028f0eff */
[----:B------:R-:W-:Y:S01]  /*5750*/  BAR.SYNC.DEFER_BLOCKING 0x0 ;  /* 0x0000000000007b1d */ /* 0x000fe20000010000 */
[----:B------:R-:W-:-:S04]  /*5760*/  LEA R60, P5, R103, R156, 0x1 ;  /* 0x0000009c673c7211 */ /* 0x000fc800078a08ff */
[----:B------:R-:W-:Y:S02]  /*5770*/  LEA.HI.X.SX32 R61, R103, R168, 0x1, P5 ;  /* 0x000000a8673d7211 */ /* 0x000fe400028f0eff */
[----:B------:R-:W-:-:S04]  /*5780*/  LEA R70, P5, R71, R156, 0x1 ;  /* 0x0000009c47467211 */ /* 0x000fc800078a08ff */
[----:B------:R-:W-:Y:S01]  /*5790*/  LEA.HI.X.SX32 R71, R71, R168, 0x1, P5 ;  /* 0x000000a847477211 */ /* 0x000fe200028f0eff */
[----:B------:R-:W5:Y:S01]  /*57a0*/  LDS.128 R28, [R5] ;  /* 0x00000000051c7984 */ /* 0x000f620000000c00 */
[----:B------:R-:W-:Y:S06]  /*57b0*/  BAR.SYNC.DEFER_BLOCKING 0x0 ;  /* 0x0000000000007b1d */ /* 0x000fec0000010000 */
[----:B------:R-:W-:Y:S02]  /*57c0*/  STSM.16.M88.4 [R50], R32 ;  /* 0x0000002032007844 */ /* 0x000fe40000000200 */
[----:B------:R-:W-:Y:S06]  /*57d0*/  BAR.SYNC.DEFER_BLOCKING 0x0 ;  /* 0x0000000000007b1d */ /* 0x000fec0000010000 */
[----:B------:R-:W5:Y:S02]  /*57e0*/  LDS.128 R32, [R5] ;  /* 0x0000000005207984 */ /* 0x000f640000000c00 */
[----:B------:R-:W-:Y:S06]  /*57f0*/  BAR.SYNC.DEFER_BLOCKING 0x0 ;  /* 0x0000000000007b1d */ /* 0x000fec0000010000 */
[----:B------:R0:W-:Y:S02]  /*5800*/  STSM.16.M88.4 [R50], R36 ;  /* 0x0000002432007844 */ /* 0x0001e40000000200 */
[----:B------:R-:W-:Y:S01]  /*5810*/  BAR.SYNC.DEFER_BLOCKING 0x0 ;  /* 0x0000000000007b1d */ /* 0x000fe20000010000 */
[----:B0-----:R-:W-:-:S02]  /*5820*/  LEA R38, P3, R109, R156, 0x1 ;  /* 0x0000009c6d267211 */ /* 0x001fc400078608ff */
[----:B------:R-:W-:Y:S02]  /*5830*/  LEA R50, P4, R51, R156, 0x1 ;  /* 0x0000009c33327211 */ /* 0x000fe400078808ff */
[----:B------:R-:W-:Y:S02]  /*5840*/  LEA.HI.X.SX32 R39, R109, R168, 0x1, P3 ;  /* 0x000000a86d277211 */ /* 0x000fe400018f0eff */
[----:B------:R-:W-:Y:S02]  /*5850*/  LEA R56, P3, R59, R156, 0x1 ;  /* 0x0000009c3b387211 */ /* 0x000fe400078608ff */
[-C--:B------:R-:W-:Y:S02]  /*5860*/  LEA.HI.X.SX32 R51, R51, R168.reuse, 0x1, P4 ;  /* 0x000000a833337211 */ /* 0x080fe400020f0eff */
[----:B------:R-:W-:Y:S02]  /*5870*/  LEA.HI.X.SX32 R57, R59, R168, 0x1, P3 ;  /* 0x000000a83b397211 */ /* 0x000fe400018f0eff */
[-C--:B------:R-:W-:Y:S01]  /*5880*/  LEA R64, P3, R101, R156.reuse, 0x1 ;  /* 0x0000009c65407211 */ /* 0x080fe200078608ff */
[----:B------:R-:W-:Y:S01]  /*5890*/  STG.E.U16 desc[UR44][R44.64], R8 ;  /* 0x000000082c007986 */ /* 0x000fe2000c10152c */
[----:B------:R-:W-:-:S02]  /*58a0*/  LEA R58, P4, R105, R156, 0x1 ;  /* 0x0000009c693a7211 */ /* 0x000fc400078808ff */
[----:B------:R-:W-:Y:S01]  /*58b0*/  LEA.HI.X.SX32 R65, R101, R168, 0x1, P3 ;  /* 0x000000a865417211 */ /* 0x000fe200018f0eff */
[----:B------:R-:W-:Y:S01]  /*58c0*/  STG.E.U16 desc[UR44][R42.64], R9 ;  /* 0x000000092a007986 */ /* 0x000fe2000c10152c */
[-C--:B------:R-:W-:Y:S02]  /*58d0*/  LEA R74, P3, R75, R156.reuse, 0x1 ;  /* 0x0000009c4b4a7211 */ /* 0x080fe400078608ff */
[----:B------:R-:W-:Y:S01]  /*58e0*/  LEA R36, P6, R111, R156, 0x1 ;  /* 0x0000009c6f247211 */ /* 0x000fe200078c08ff */
[----:B------:R0:W-:Y:S01]  /*58f0*/  STG.E.U16 desc[UR44][R40.64], R10 ;  /* 0x0000000a28007986 */ /* 0x0001e2000c10152c */
[----:B------:R-:W-:Y:S02]  /*5900*/  LEA.HI.X.SX32 R75, R75, R168, 0x1, P3 ;  /* 0x000000a84b4b7211 */ /* 0x000fe400018f0eff */
[----:B------:R-:W-:Y:S01]  /*5910*/  LEA R82, P3, R83, R156, 0x1 ;  /* 0x0000009c53527211 */ /* 0x000fe200078608ff */
[----:B------:R3:W-:Y:S01]  /*5920*/  STG.E.U16 desc[UR44][R6.64], R11 ;  /* 0x0000000b06007986 */ /* 0x0007e2000c10152c */
[----:B------:R-:W-:-:S02]  /*5930*/  LEA.HI.X.SX32 R59, R105, R168, 0x1, P4 ;  /* 0x000000a8693b7211 */ /* 0x000fc400020f0eff */
[----:B------:R-:W-:Y:S02]  /*5940*/  LEA.HI.X.SX32 R83, R83, R168, 0x1, P3 ;  /* 0x000000a853537211 */ /* 0x000fe400018f0eff */
[----:B------:R-:W-:Y:S02]  /*5950*/  LEA R104, P3, R99, R156, 0x1 ;  /* 0x0000009c63687211 */ /* 0x000fe400078608ff */
[-C--:B------:R-:W-:Y:S02]  /*5960*/  LEA.HI.X.SX32 R37, R111, R168.reuse, 0x1, P6 ;  /* 0x000000a86f257211 */ /* 0x080fe400030f0eff */
[----:B------:R-:W-:Y:S02]  /*5970*/  LEA.HI.X.SX32 R105, R99, R168, 0x1, P3 ;  /* 0x000000a863697211 */ /* 0x000fe400018f0eff */
[-C--:B------:R-:W-:Y:S02]  /*5980*/  LEA R54, P6, R107, R156.reuse, 0x1 ;  /* 0x0000009c6b367211 */ /* 0x080fe400078c08ff */
[----:B------:R-:W-:-:S02]  /*5990*/  LEA R110, P3, R95, R156, 0x1 ;  /* 0x0000009c5f6e7211 */ /* 0x000fc400078608ff */
[-C--:B------:R-:W-:Y:S02]  /*59a0*/  LEA.HI.X.SX32 R55, R107, R168.reuse, 0x1, P6 ;  /* 0x000000a86b377211 */ /* 0x080fe400030f0eff */
[----:B------:R-:W-:Y:S02]  /*59b0*/  LEA.HI.X.SX32 R111, R95, R168, 0x1, P3 ;  /* 0x000000a85f6f7211 */ /* 0x000fe400018f0eff */
[-C--:B------:R-:W-:Y:S02]  /*59c0*/  LEA R62, P6, R63, R156.reuse, 0x1 ;  /* 0x0000009c3f3e7211 */ /* 0x080fe400078c08ff */
[-C--:B------:R-:W-:Y:S02]  /*59d0*/  LEA R114, P3, R91, R156.reuse, 0x1 ;  /* 0x0000009c5b727211 */ /* 0x080fe400078608ff */
[----:B------:R-:W-:Y:S02]  /*59e0*/  LEA R68, P4, R78, R156, 0x1 ;  /* 0x0000009c4e447211 */ /* 0x000fe400078808ff */
[----:B------:R-:W-:-:S02]  /*59f0*/  LEA.HI.X.SX32 R63, R63, R168, 0x1, P6 ;  /* 0x000000a83f3f7211 */ /* 0x000fc400030f0eff */
[----:B------:R-:W-:Y:S02]  /*5a00*/  LEA.HI.X.SX32 R115, R91, R168, 0x1, P3 ;  /* 0x000000a85b737211 */ /* 0x000fe400018f0eff */
[-C--:B------:R-:W-:Y:S02]  /*5a10*/  LEA R72, P6, R73, R156.reuse, 0x1 ;  /* 0x0000009c49487211 */ /* 0x080fe400078c08ff */
[----:B------:R-:W-:Y:S02]  /*5a20*/  LEA R118, P3, R67, R156, 0x1 ;  /* 0x0000009c43767211 */ /* 0x000fe400078608ff */
[----:B------:R-:W-:Y:S02]  /*5a30*/  LEA.HI.X.SX32 R69, R78, R168, 0x1, P4 ;  /* 0x000000a84e457211 */ /* 0x000fe400020f0eff */
[----:B------:R-:W-:Y:S02]  /*5a40*/  LEA R76, P4, R77, R156, 0x1 ;  /* 0x0000009c4d4c7211 */ /* 0x000fe400078808ff */
[----:B0-----:R-:W-:-:S02]  /*5a50*/  PRMT R41, R8, 0x7632, R41 ;  /* 0x0000763208297816 */ /* 0x001fc40000000029 */
[----:B------:R-:W-:Y:S02]  /*5a60*/  PRMT R43, R9, 0x7632, R43 ;  /* 0x00007632092b7816 */ /* 0x000fe4000000002b */
[----:B------:R-:W-:Y:S01]  /*5a70*/  LEA R78, P5, R79, R156, 0x1 ;  /* 0x0000009c4f4e7211 */ /* 0x000fe200078a08ff */
[----:B------:R-:W-:Y:S01]  /*5a80*/  STG.E.U16 desc[UR44][R46.64], R41 ;  /* 0x000000292e007986 */ /* 0x000fe2000c10152c */
[-C--:B------:R-:W-:Y:S02]  /*5a90*/  LEA.HI.X.SX32 R73, R73, R168.reuse, 0x1, P6 ;  /* 0x000000a849497211 */ /* 0x080fe400030f0eff */
[----:B------:R-:W-:Y:S01]  /*5aa0*/  LEA.HI.X.SX32 R119, R67, R168, 0x1, P3 ;  /* 0x000000a843777211 */ /* 0x000fe200018f0eff */
[----:B------:R-:W-:Y:S01]  /*5ab0*/  STG.E.U16 desc[UR44][R36.64], R43 ;  /* 0x0000002b24007986 */ /* 0x000fe2000c10152c */
[----:B------:R-:W-:Y:S02]  /*5ac0*/  PRMT R45, R10, 0x7632, R45 ;  /* 0x000076320a2d7816 */ /* 0x000fe4000000002d */
[----:B------:R-:W-:-:S02]  /*5ad0*/  LEA R80, P6, R81, R156, 0x1 ;  /* 0x0000009c51507211 */ /* 0x000fc400078c08ff */
[----:B------:R-:W-:Y:S01]  /*5ae0*/  PRMT R67, R11, 0x7632, R67 ;  /* 0x000076320b437816 */ /* 0x000fe20000000043 */
[----:B------:R-:W-:Y:S01]  /*5af0*/  STG.E.U16 desc[UR44][R38.64], R45 ;  /* 0x0000002d26007986 */ /* 0x000fe2000c10152c */
[----:B------:R-:W-:Y:S02]  /*5b00*/  LEA.HI.X.SX32 R77, R77, R168, 0x1, P4 ;  /* 0x000000a84d4d7211 */ /* 0x000fe400020f0eff */
[----:B------:R-:W-:Y:S01]  /*5b10*/  LEA R84, P4, R85, R156, 0x1 ;  /* 0x0000009c55547211 */ /* 0x000fe200078808ff */
[----:B------:R-:W-:Y:S01]  /*5b20*/  STG.E.U16 desc[UR44][R50.64], R67 ;  /* 0x0000004332007986 */ /* 0x000fe2000c10152c */
[----:B------:R-:W-:Y:S02]  /*5b30*/  LEA.HI.X.SX32 R79, R79, R168, 0x1, P5 ;  /* 0x000000a84f4f7211 */ /* 0x000fe400028f0eff */
[----:B------:R-:W-:Y:S01]  /*5b40*/  LEA R86, P5, R87, R156, 0x1 ;  /* 0x0000009c57567211 */ /* 0x000fe200078a08ff */
[----:B--2---:R-:W-:Y:S01]  /*5b50*/  STG.E.U16 desc[UR44][R52.64], R12 ;  /* 0x0000000c34007986 */ /* 0x004fe2000c10152c */
[----:B------:R-:W-:-:S02]  /*5b60*/  LEA.HI.X.SX32 R81, R81, R168, 0x1, P6 ;  /* 0x000000a851517211 */ /* 0x000fc400030f0eff */
[----:B------:R-:W-:Y:S01]  /*5b70*/  LEA R102, P6, R100, R156, 0x1 ;  /* 0x0000009c64667211 */ /* 0x000fe200078c08ff */
[----:B------:R0:W-:Y:S01]  /*5b80*/  STG.E.U16 desc[UR44][R54.64], R13 ;  /* 0x0000000d36007986 */ /* 0x0001e2000c10152c */
[----:B---3--:R-:W-:Y:S02]  /*5b90*/  PRMT R7, R12, 0x7632, R7 ;  /* 0x000076320c077816 */ /* 0x008fe40000000007 */
[----:B------:R-:W-:Y:S01]  /*5ba0*/  LEA.HI.X.SX32 R85, R85, R168, 0x1, P4 ;  /* 0x000000a855557211 */ /* 0x000fe200020f0eff */
[----:B------:R-:W-:Y:S01]  /*5bb0*/  STG.E.U16 desc[UR44][R56.64], R14 ;  /* 0x0000000e38007986 */ /* 0x000fe2000c10152c */
[----:B------:R-:W-:Y:S02]  /*5bc0*/  PRMT R8, R13, 0x7632, R8 ;  /* 0x000076320d087816 */ /* 0x000fe40000000008 */
[----:B------:R-:W-:Y:S01]  /*5bd0*/  LEA R106, P4, R98, R156, 0x1 ;  /* 0x0000009c626a7211 */ /* 0x000fe200078808ff */
[----:B------:R-:W-:Y:S01]  /*5be0*/  STG.E.U16 desc[UR44][R58.64], R15 ;  /* 0x0000000f3a007986 */ /* 0x000fe2000c10152c */
[----:B------:R-:W-:-:S02]  /*5bf0*/  PRMT R9, R14, 0x7632, R9 ;  /* 0x000076320e097816 */ /* 0x000fc40000000009 */
[----:B------:R-:W-:Y:S01]  /*5c00*/  LEA.HI.X.SX32 R87, R87, R168, 0x1, P5 ;  /* 0x000000a857577211 */ /* 0x000fe200028f0eff */
[----:B------:R-:W-:Y:S01]  /*5c10*/  STG.E.U16 desc[UR44][R60.64], R7 ;  /* 0x000000073c007986 */ /* 0x000fe2000c10152c */
[----:B------:R-:W-:Y:S01]  /*5c20*/  PRMT R6, R15, 0x7632, R6 ;  /* 0x000076320f067816 */ /* 0x000fe20000000006 */
[----:B0-----:R-:W0:Y:S01]  /*5c30*/  LDC.64 R12, c[0x0][0x230] ;  /* 0x00008c00ff0c7b82 */ /* 0x001e220000000a00 */
[----:B------:R-:W-:Y:S01]  /*5c40*/  LEA R108, P5, R97, R156, 0x1 ;  /* 0x0000009c616c7211 */ /* 0x000fe200078a08ff */
[----:B------:R-:W-:Y:S01]  /*5c50*/  STG.E.U16 desc[UR44][R62.64], R8 ;  /* 0x000000083e007986 */ /* 0x000fe2000c10152c */
[----:B------:R-:W-:Y:S02]  /*5c60*/  LEA.HI.X.SX32 R103, R100, R168, 0x1, P6 ;  /* 0x000000a864677211 */ /* 0x000fe400030f0eff */
[----:B------:R-:W-:Y:S01]  /*5c70*/  LEA R100, P6, R96, R156, 0x1 ;  /* 0x0000009c60647211 */ /* 0x000fe200078c08ff */
[----:B------:R-:W-:Y:S01]  /*5c80*/  STG.E.U16 desc[UR44][R64.64], R9 ;  /* 0x0000000940007986 */ /* 0x000fe2000c10152c */
[----:B------:R-:W-:-:S02]  /*5c90*/  LEA.HI.X.SX32 R107, R98, R168, 0x1, P4 ;  /* 0x000000a8626b7211 */ /* 0x000fc400020f0eff */
[----:B------:R-:W-:Y:S01]  /*5ca0*/  LEA R98, P4, R94, R156, 0x1 ;  /* 0x0000009c5e627211 */ /* 0x000fe200078808ff */
[----:B------:R2:W-:Y:S01]  /*5cb0*/  STG.E.U16 desc[UR44][R68.64], R6 ;  /* 0x0000000644007986 */ /* 0x0005e2000c10152c */
[----:B------:R-:W-:Y:S02]  /*5cc0*/  LEA.HI.X.SX32 R109, R97, R168, 0x1, P5 ;  /* 0x000000a8616d7211 */ /* 0x000fe400028f0eff */
[----:B------:R-:W-:Y:S01]  /*5cd0*/  PRMT R39, R16, 0x7632, R39 ;  /* 0x0000763210277816 */ /* 0x000fe20000000027 */
[----:B------:R-:W3:Y:S01]  /*5ce0*/  LDS.128 R8, [R5] ;  /* 0x0000000005087984 */ /* 0x000ee20000000c00 */
[----:B------:R-:W-:Y:S02]  /*5cf0*/  LEA R112, P5, R92, R156, 0x1 ;  /* 0x0000009c5c707211 */ /* 0x000fe400078a08ff */
[----:B------:R-:W-:Y:S01]  /*5d00*/  LEA.HI.X.SX32 R101, R96, R168, 0x1, P6 ;  /* 0x000000a860657211 */ /* 0x000fe200030f0eff */
[----:B------:R-:W-:Y:S01]  /*5d10*/  STG.E.U16 desc[UR44][R70.64], R16 ;  /* 0x0000001046007986 */ /* 0x000fe2000c10152c */
[----:B------:R-:W-:-:S02]  /*5d20*/  PRMT R40, R17, 0x7632, R40 ;  /* 0x0000763211287816 */ /* 0x000fc40000000028 */
[----:B------:R-:W-:Y:S01]  /*5d30*/  LEA R96, P6, R93, R156, 0x1 ;  /* 0x0000009c5d607211 */ /* 0x000fe200078c08ff */
[----:B------:R-:W-:Y:S01]  /*5d40*/  STG.E.U16 desc[UR44][R72.64], R17 ;  /* 0x0000001148007986 */ /* 0x000fe2000c10152c */
[----:B------:R-:W-:Y:S02]  /*5d50*/  PRMT R41, R18, 0x7632, R41 ;  /* 0x0000763212297816 */ /* 0x000fe40000000029 */
[----:B------:R-:W-:Y:S01]  /*5d60*/  LEA.HI.X.SX32 R99, R94, R168, 0x1, P4 ;  /* 0x000000a85e637211 */ /* 0x000fe200020f0eff */
[----:B------:R-:W-:Y:S01]  /*5d70*/  STG.E.U16 desc[UR44][R74.64], R18 ;  /* 0x000000124a007986 */ /* 0x000fe2000c10152c */
[----:B------:R-:W-:Y:S02]  /*5d80*/  PRMT R42, R19, 0x7632, R42 ;  /* 0x00007632132a7816 */ /* 0x000fe4000000002a */
[----:B------:R-:W-:Y:S01]  /*5d90*/  LEA R94, P4, R90, R156, 0x1 ;  /* 0x0000009c5a5e7211 */ /* 0x000fe200078808ff */
[----:B------:R-:W-:Y:S01]  /*5da0*/  STG.E.U16 desc[UR44][R76.64], R19 ;  /* 0x000000134c007986 */ /* 0x000fe2000c10152c */
[----:B------:R-:W-:-:S02]  /*5db0*/  LEA.HI.X.SX32 R113, R92, R168, 0x1, P5 ;  /* 0x000000a85c717211 */ /* 0x000fc400028f0eff */
[----:B------:R-:W-:Y:S01]  /*5dc0*/  LEA R92, P5, R89, R156, 0x1 ;  /* 0x0000009c595c7211 */ /* 0x000fe200078a08ff */
[----:B------:R-:W-:Y:S01]  /*5dd0*/  STG.E.U16 desc[UR44][R78.64], R39 ;  /* 0x000000274e007986 */ /* 0x000fe2000c10152c */
[----:B------:R-:W-:Y:S02]  /*5de0*/  LEA.HI.X.SX32 R97, R93, R168, 0x1, P6 ;  /* 0x000000a85d617211 */ /* 0x000fe400030f0eff */
[----:B------:R-:W-:Y:S01]  /*5df0*/  LEA R116, P6, R88, R156, 0x1 ;  /* 0x0000009c58747211 */ /* 0x000fe200078c08ff */
[----:B------:R-:W-:Y:S01]  /*5e00*/  STG.E.U16 desc[UR44][R80.64], R40 ;  /* 0x0000002850007986 */ /* 0x000fe2000c10152c */
[----:B------:R-:W-:Y:S02]  /*5e10*/  LEA.HI.X.SX32 R95, R90, R168, 0x1, P4 ;  /* 0x000000a85a5f7211 */ /* 0x000fe400020f0eff */
[----:B----4-:R-:W-:Y:S01]  /*5e20*/  PRMT R54, R20, 0x7632, R54 ;  /* 0x0000763214367816 */ /* 0x010fe20000000036 */
[----:B------:R-:W-:Y:S01]  /*5e30*/  STG.E.U16 desc[UR44][R82.64], R41 ;  /* 0x0000002952007986 */ /* 0x000fe2000c10152c */
[----:B------:R-:W-:-:S02]  /*5e40*/  LEA R90, P4, R123, R156, 0x1 ;  /* 0x0000009c7b5a7211 */ /* 0x000fc400078808ff */
[----:B------:R-:W-:Y:S01]  /*5e50*/  PRMT R50, R21, 0x7632, R50 ;  /* 0x0000763215327816 */ /* 0x000fe20000000032 */
[----:B------:R-:W-:Y:S01]  /*5e60*/  STG.E.U16 desc[UR44][R84.64], R42 ;  /* 0x0000002a54007986 */ /* 0x000fe2000c10152c */
[----:B------:R-:W-:Y:S02]  /*5e70*/  LEA.HI.X.SX32 R93, R89, R168, 0x1, P5 ;  /* 0x000000a8595d7211 */ /* 0x000fe400028f0eff */
[----:B------:R-:W-:Y:S01]  /*5e80*/  PRMT R55, R22, 0x7632, R55 ;  /* 0x0000763216377816 */ /* 0x000fe20000000037 */
[----:B------:R-:W-:Y:S01]  /*5e90*/  STG.E.U16 desc[UR44][R86.64], R20 ;  /* 0x0000001456007986 */ /* 0x000fe2000c10152c */
[----:B------:R-:W-:Y:S02]  /*5ea0*/  LEA R122, P5, R127, R156, 0x1 ;  /* 0x0000009c7f7a7211 */ /* 0x000fe400078a08ff */
[----:B------:R-:W-:Y:S01]  /*5eb0*/  LEA.HI.X.SX32 R117, R88, R168, 0x1, P6 ;  /* 0x000000a858757211 */ /* 0x000fe200030f0eff */
[----:B------:R-:W-:Y:S01]  /*5ec0*/  STG.E.U16 desc[UR44][R102.64], R21 ;  /* 0x0000001566007986 */ /* 0x000fe2000c10152c */
[----:B--2---:R-:W-:-:S02]  /*5ed0*/  PRMT R6, R23, 0x7632, R6 ;  /* 0x0000763217067816 */ /* 0x004fc40000000006 */
[-C--:B------:R-:W-:Y:S01]  /*5ee0*/  LEA R88, P6, R125, R156.reuse, 0x1 ;  /* 0x0000009c7d587211 */ /* 0x080fe200078c08ff */
[----:B------:R-:W-:Y:S01]  /*5ef0*/  STG.E.U16 desc[UR44][R104.64], R22 ;  /* 0x0000001668007986 */ /* 0x000fe2000c10152c */
[----:B------:R-:W-:Y:S02]  /*5f00*/  LEA R120, P3, R131, R156, 0x1 ;  /* 0x0000009c83787211 */ /* 0x000fe400078608ff */
[----:B------:R-:W-:Y:S01]  /*5f10*/  LEA.HI.X.SX32 R91, R123, R168, 0x1, P4 ;  /* 0x000000a87b5b7211 */ /* 0x000fe200020f0eff */
[----:B------:R-:W-:Y:S01]  /*5f20*/  STG.E.U16 desc[UR44][R106.64], R23 ;  /* 0x000000176a007986 */ /* 0x000fe2000c10152c */
[----:B------:R-:W-:Y:S02]  /*5f30*/  LEA R124, P4, R129, R156, 0x1 ;  /* 0x0000009c817c7211 */ /* 0x000fe400078808ff */
[----:B------:R-:W-:Y:S01]  /*5f40*/  LEA.HI.X.SX32 R123, R127, R168, 0x1, P5 ;  /* 0x000000a87f7b7211 */ /* 0x000fe200028f0eff */
[----:B------:R-:W-:Y:S01]  /*5f50*/  STG.E.U16 desc[UR44][R108.64], R54 ;  /* 0x000000366c007986 */ /* 0x000fe2000c10152c */
[----:B------:R-:W-:-:S02]  /*5f60*/  LEA R126, P5, R133, R156, 0x1 ;  /* 0x0000009c857e7211 */ /* 0x000fc400078a08ff */
[----:B------:R-:W-:Y:S01]  /*5f70*/  LEA.HI.X.SX32 R89, R125, R168, 0x1, P6 ;  /* 0x000000a87d597211 */ /* 0x000fe200030f0eff */
[----:B------:R-:W-:Y:S01]  /*5f80*/  STG.E.U16 desc[UR44][R100.64], R50 ;  /* 0x0000003264007986 */ /* 0x000fe2000c10152c */
[----:B-1----:R-:W-:Y:S02]  /*5f90*/  PRMT R46, R24, 0x7632, R46 ;  /* 0x00007632182e7816 */ /* 0x002fe4000000002e */
[----:B------:R-:W-:Y:S01]  /*5fa0*/  LEA R128, P6, R151, R156, 0x1 ;  /* 0x0000009c97807211 */ /* 0x000fe200078c08ff */
[----:B------:R-:W-:Y:S01]  /*5fb0*/  STG.E.U16 desc[UR44][R110.64], R55 ;  /* 0x000000376e007986 */ /* 0x000fe2000c10152c */
[----:B------:R-:W-:Y:S02]  /*5fc0*/  LEA.HI.X.SX32 R121, R131, R168, 0x1, P3 ;  /* 0x000000a883797211 */ /* 0x000fe400018f0eff */
[----:B------:R-:W-:Y:S01]  /*5fd0*/  PRMT R58, R25, 0x7632, R58 ;  /* 0x00007632193a7816 */ /* 0x000fe2000000003a */
[----:B------:R1:W-:Y:S01]  /*5fe0*/  STG.E.U16 desc[UR44][R98.64], R6 ;  /* 0x0000000662007986 */ /* 0x0003e2000c10152c */
[----:B------:R-:W-:-:S02]  /*5ff0*/  LEA R130, P3, R155, R156, 0x1 ;  /* 0x0000009c9b827211 */ /* 0x000fc400078608ff */
[----:B------:R-:W-:Y:S01]  /*6000*/  LEA.HI.X.SX32 R125, R129, R168, 0x1, P4 ;  /* 0x000000a8817d7211 */ /* 0x000fe200020f0eff */
[----:B------:R-:W-:Y:S01]  /*6010*/  STG.E.U16 desc[UR44][R112.64], R24 ;  /* 0x0000001870007986 */ /* 0x000fe2000c10152c */
[----:B------:R-:W-:Y:S02]  /*6020*/  PRMT R59, R26, 0x7632, R59 ;  /* 0x000076321a3b7816 */ /* 0x000fe4000000003b */
[----:B------:R-:W-:Y:S01]  /*6030*/  LEA R132, P4, R153, R156, 0x1 ;  /* 0x0000009c99847211 */ /* 0x000fe200078808ff */
[----:B------:R-:W-:Y:S01]  /*6040*/  STG.E.U16 desc[UR44][R96.64], R25 ;  /* 0x0000001960007986 */ /* 0x000fe2000c10152c */
[----:B------:R-:W-:Y:S02]  /*6050*/  PRMT R45, R27, 0x7632, R45 ;  /* 0x000076321b2d7816 */ /* 0x000fe4000000002d */
[----:B------:R-:W-:Y:S01]  /*6060*/  LEA.HI.X.SX32 R127, R133, R168, 0x1, P5 ;  /* 0x000000a8857f7211 */ /* 0x000fe200028f0eff */
[----:B------:R-:W-:Y:S01]  /*6070*/  STG.E.U16 desc[UR44][R114.64], R26 ;  /* 0x0000001a72007986 */ /* 0x000fe2000c10152c */
[----:B------:R-:W-:-:S02]  /*6080*/  LEA R142, P5, R143, R156, 0x1 ;  /* 0x0000009c8f8e7211 */ /* 0x000fc400078a08ff */
[----:B------:R-:W-:Y:S01]  /*6090*/  LEA.HI.X.SX32 R129, R151, R168, 0x1, P6 ;  /* 0x000000a897817211 */ /* 0x000fe200030f0eff */
        /* <DEDUP_REMOVED lines=8> */
[----:B-----5:R-:W-:Y:S01]  /*6120*/  PRMT R63, R28, 0x7632, R63 ;  /* 0x000076321c3f7816 */ /* 0x020fe2000000003f */
[----:B------:R-:W-:Y:S01]  /*6130*/  STG.E.U16 desc[UR44][R118.64], R59 ;  /* 0x0000003b76007986 */ /* 0x000fe2000c10152c */
[----:B------:R-:W-:Y:S02]  /*6140*/  LEA.HI.X.SX32 R143, R143, R168, 0x1, P5 ;  /* 0x000000a88f8f7211 */ /* 0x000fe400028f0eff */
[----:B------:R-:W-:Y:S01]  /*6150*/  PRMT R64, R29, 0x7632, R64 ;  /* 0x000076321d407816 */ /* 0x000fe20000000040 */
[----:B------:R-:W-:Y:S01]  /*6160*/  STG.E.U16 desc[UR44][R90.64], R45 ;  /* 0x0000002d5a007986 */ /* 0x000fe2000c10152c */
[----:B------:R-:W-:Y:S02]  /*6170*/  LEA R146, P5, R147, R156, 0x1 ;  /* 0x0000009c93927211 */ /* 0x000fe400078a08ff */
[----:B------:R-:W-:Y:S01]  /*6180*/  LEA.HI.X.SX32 R135, R135, R168, 0x1, P6 ;  /* 0x000000a887877211 */ /* 0x000fe200030f0eff */
[----:B------:R-:W-:Y:S01]  /*6190*/  STG.E.U16 desc[UR44][R122.64], R28 ;  /* 0x0000001c7a007986 */ /* 0x000fe2000c10152c */
[----:B------:R-:W-:-:S02]  /*61a0*/  PRMT R65, R30, 0x7632, R65 ;  /* 0x000076321e417816 */ /* 0x000fc40000000041 */
[----:B------:R-:W-:Y:S01]  /*61b0*/  LEA R138, P6, R139, R156, 0x1 ;  /* 0x0000009c8b8a7211 */ /* 0x000fe200078c08ff */
[----:B------:R-:W-:Y:S01]  /*61c0*/  STG.E.U16 desc[UR44][R88.64], R29 ;  /* 0x0000001d58007986 */ /* 0x000fe2000c10152c */
[----:B------:R-:W-:Y:S02]  /*61d0*/  LEA.HI.X.SX32 R145, R145, R168, 0x1, P3 ;  /* 0x000000a891917211 */ /* 0x000fe400018f0eff */
[----:B-1----:R-:W-:Y:S01]  /*61e0*/  PRMT R6, R31, 0x7632, R6 ;  /* 0x000076321f067816 */ /* 0x002fe20000000006 */
[----:B------:R-:W-:Y:S01]  /*61f0*/  STG.E.U16 desc[UR44][R120.64], R30 ;  /* 0x0000001e78007986 */ /* 0x000fe2000c10152c */
[----:B------:R-:W-:Y:S02]  /*6200*/  LEA R148, P3, R149, R156, 0x1 ;  /* 0x0000009c95947211 */ /* 0x000fe400078608ff */
        /* <DEDUP_REMOVED lines=11> */
[----:B------:R-:W-:-:S02]  /*62c0*/  PRMT R73, R32, 0x7632, R73 ;  /* 0x0000763220497816 */ /* 0x000fc40000000049 */
[----:B------:R-:W-:Y:S01]  /*62d0*/  LEA R158, P3, R163, R156, 0x1 ;  /* 0x0000009ca39e7211 */ /* 0x000fe200078608ff */
[----:B------:R1:W-:Y:S01]  /*62e0*/  STG.E.U16 desc[UR44][R132.64], R6 ;  /* 0x0000000684007986 */ /* 0x0003e2000c10152c */
[----:B------:R-:W-:Y:S02]  /*62f0*/  LEA.HI.X.SX32 R141, R141, R168, 0x1, P4 ;  /* 0x000000a88d8d7211 */ /* 0x000fe400020f0eff */
[----:B------:R-:W-:Y:S01]  /*6300*/  PRMT R69, R33, 0x7632, R69 ;  /* 0x0000763221457816 */ /* 0x000fe20000000045 */
[----:B------:R2:W-:Y:S01]  /*6310*/  STG.E.U16 desc[UR44][R142.64], R32 ;  /* 0x000000208e007986 */ /* 0x0005e2000c10152c */
[----:B------:R-:W-:Y:S02]  /*6320*/  LEA R154, P4, R161, R156, 0x1 ;  /* 0x0000009ca19a7211 */ /* 0x000fe400078808ff */
[----:B------:R-:W-:Y:S01]  /*6330*/  PRMT R74, R34, 0x7632, R74 ;  /* 0x00007632224a7816 */ /* 0x000fe2000000004a */
[----:B------:R2:W-:Y:S01]  /*6340*/  STG.E.U16 desc[UR44][R134.64], R33 ;  /* 0x0000002186007986 */ /* 0x0005e2000c10152c */
[----:B------:R-:W-:-:S02]  /*6350*/  LEA.HI.X.SX32 R151, R157, R168, 0x1, P5 ;  /* 0x000000a89d977211 */ /* 0x000fc400028f0eff */
[----:B------:R-:W-:Y:S01]  /*6360*/  PRMT R70, R35, 0x7632, R70 ;  /* 0x0000763223467816 */ /* 0x000fe20000000046 */
[----:B------:R2:W-:Y:S01]  /*6370*/  STG.E.U16 desc[UR44][R144.64], R34 ;  /* 0x0000002290007986 */ /* 0x0005e2000c10152c */
[----:B------:R-:W-:Y:S02]  /*6380*/  LEA R160, P5, R165, R156, 0x1 ;  /* 0x0000009ca5a07211 */ /* 0x000fe400078a08ff */
[----:B------:R-:W-:Y:S01]  /*6390*/  LEA.HI.X.SX32 R153, R159, R168, 0x1, P6 ;  /* 0x000000a89f997211 */ /* 0x000fe200030f0eff */
[----:B------:R2:W-:Y:S01]  /*63a0*/  STG.E.U16 desc[UR44][R136.64], R35 ;  /* 0x0000002388007986 */ /* 0x0005e2000c10152c */
[----:B------:R-:W-:Y:S02]  /*63b0*/  LEA R164, P6, R167, R156, 0x1 ;  /* 0x0000009ca7a47211 */ /* 0x000fe400078c08ff */
[----:B------:R-:W-:Y:S01]  /*63c0*/  LEA.HI.X.SX32 R159, R163, R168, 0x1, P3 ;  /* 0x000000a8a39f7211 */ /* 0x000fe200018f0eff */
[----:B------:R2:W-:Y:S01]  /*63d0*/  STG.E.U16 desc[UR44][R146.64], R73 ;  /* 0x0000004992007986 */ /* 0x0005e2000c10152c */
[----:B------:R-:W-:-:S02]  /*63e0*/  LEA R162, P3, R169, R156, 0x1 ;  /* 0x0000009ca9a27211 */ /* 0x000fc400078608ff */
[----:B------:R-:W-:Y:S01]  /*63f0*/  LEA.HI.X.SX32 R155, R161, R168, 0x1, P4 ;  /* 0x000000a8a19b7211 */ /* 0x000fe200020f0eff */
[----:B------:R2:W-:Y:S01]  /*6400*/  STG.E.U16 desc[UR44][R138.64], R69 ;  /* 0x000000458a007986 */ /* 0x0005e2000c10152c */
[----:B------:R-:W-:Y:S02]  /*6410*/  LEA R156, P4, R166, R156, 0x1 ;  /* 0x0000009ca69c7211 */ /* 0x000fe400078808ff */
[-C--:B------:R-:W-:Y:S01]  /*6420*/  LEA.HI.X.SX32 R161, R165, R168.reuse, 0x1, P5 ;  /* 0x000000a8a5a17211 */ /* 0x080fe200028f0eff */
[----:B------:R2:W-:Y:S01]  /*6430*/  STG.E.U16 desc[UR44][R148.64], R74 ;  /* 0x0000004a94007986 */ /* 0x0005e2000c10152c */
[----:B---3--:R-:W-:Y:S02]  /*6440*/  PRMT R80, R8, 0x7632, R80 ;  /* 0x0000763208507816 */ /* 0x008fe40000000050 */
[----:B------:R-:W-:Y:S01]  /*6450*/  LEA.HI.X.SX32 R165, R167, R168, 0x1, P6 ;  /* 0x000000a8a7a57211 */ /* 0x000fe200030f0eff */
[----:B------:R2:W-:Y:S01]  /*6460*/  STG.E.U16 desc[UR44][R140.64], R70 ;  /* 0x000000468c007986 */ /* 0x0005e2000c10152c */
[----:B------:R-:W-:-:S02]  /*6470*/  PRMT R82, R9, 0x7632, R82 ;  /* 0x0000763209527816 */ /* 0x000fc40000000052 */
[-C--:B------:R-:W-:Y:S01]  /*6480*/  LEA.HI.X.SX32 R163, R169, R168.reuse, 0x1, P3 ;  /* 0x000000a8a9a37211 */ /* 0x080fe200018f0eff */
[----:B------:R2:W-:Y:S01]  /*6490*/  STG.E.U16 desc[UR44][R150.64], R8 ;  /* 0x0000000896007986 */ /* 0x0005e2000c10152c */
[----:B------:R-:W-:Y:S02]  /*64a0*/  PRMT R81, R10, 0x7632, R81 ;  /* 0x000076320a517816 */ /* 0x000fe40000000051 */
[----:B------:R-:W-:Y:S01]  /*64b0*/  LEA.HI.X.SX32 R157, R166, R168, 0x1, P4 ;  /* 0x000000a8a69d7211 */ /* 0x000fe200020f0eff */
[----:B------:R2:W-:Y:S01]  /*64c0*/  STG.E.U16 desc[UR44][R152.64], R9 ;  /* 0x0000000998007986 */ /* 0x0005e2000c10152c */
[----:B------:R-:W-:Y:S02]  /*64d0*/  PRMT R78, R11, 0x7632, R78 ;  /* 0x000076320b4e7816 */ /* 0x000fe4000000004e */
[----:B------:R-:W-:Y:S01]  /*64e0*/  FSEL R5, R66, -INF , P2 ;  /* 0xff80000042057808 */ /* 0x000fe20001000000 */
[----:B------:R2:W-:Y:S01]  /*64f0*/  STG.E.U16 desc[UR44][R158.64], R10 ;  /* 0x0000000a9e007986 */ /* 0x0005e2000c10152c */
[----:B-1----:R-:W-:-:S03]  /*6500*/  FSEL R6, R49, -INF , P1 ;  /* 0xff80000031067808 */ /* 0x002fc60000800000 */
[----:B------:R2:W-:Y:S01]  /*6510*/  STG.E.U16 desc[UR44][R154.64], R11 ;  /* 0x0000000b9a007986 */ /* 0x0005e2000c10152c */
[----:B------:R-:W-:Y:S01]  /*6520*/  FFMA R4, R5, 0.69314718246459960938, R4 ;  /* 0x3f31721805047823 */ /* 0x000fe20000000004 */
[----:B------:R-:W-:Y:S01]  /*6530*/  FFMA R5, R6, 0.69314718246459960938, R3 ;  /* 0x3f31721806057823 */ /* 0x000fe20000000003 */
[----:B------:R-:W-:Y:S01]  /*6540*/  LOP3.LUT R6, R0, 0x1f8, RZ, 0xc0, !PT ;  /* 0x000001f800067812 */ /* 0x000fe200078ec0ff */
[----:B------:R2:W-:Y:S01]  /*6550*/  STG.E.U16 desc[UR44][R160.64], R80 ;  /* 0x00000050a0007986 */ /* 0x0005e2000c10152c */
[C---:B------:R-:W-:Y:S02]  /*6560*/  IMAD.SHL.U32 R3, R2.reuse, 0x4, RZ ;  /* 0x0000000402037824 */ /* 0x040fe400078e00ff */
[----:B------:R-:W-:Y:S01]  /*6570*/  IMAD.HI R0, R2, 0x4, RZ ;  /* 0x0000000402007827 */ /* 0x000fe200078e02ff */
[----:B------:R2:W-:Y:S02]  /*6580*/  STG.E.U16 desc[UR44][R164.64], R82 ;  /* 0x00000052a4007986 */ /* 0x0005e4000c10152c */
[----:B0-----:R-:W-:-:S02]  /*6590*/  IADD3 R2, P1, P2, R3, UR6, R12 ;  /* 0x0000000603027c10 */ /* 0x001fc4000fa3e00c */
[----:B------:R2:W-:Y:S02]  /*65a0*/  STG.E.U16 desc[UR44][R162.64], R81 ;  /* 0x00000051a2007986 */ /* 0x0005e4000c10152c */
[----:B------:R-:W-:Y:S02]  /*65b0*/  IADD3.X R3, R0, UR5, R13, P1, P2 ;  /* 0x0000000500037c10 */ /* 0x000fe40008fe440d */
[----:B------:R2:W-:Y:S01]  /*65c0*/  STG.E.U16 desc[UR44][R156.64], R78 ;  /* 0x0000004e9c007986 */ /* 0x0005e2000c10152c */
[----:B------:R-:W-:Y:S06]  /*65d0*/  BAR.SYNC.DEFER_BLOCKING 0x0 ;  /* 0x0000000000007b1d */ /* 0x000fec0000010000 */
[----:B------:R2:W-:Y:S02]  /*65e0*/  STS.64 [R6+UR21], R4 ;  /* 0x0000000406007988 */ /* 0x0005e40008000a15 */
[----:B------:R-:W-:Y:S06]  /*65f0*/  BAR.SYNC.DEFER_BLOCKING 0x0 ;  /* 0x0000000000007b1d */ /* 0x000fec0000010000 */
[----:B------:R-:W-:Y:S05]  /*6600*/  @P0 EXIT ;  /* 0x000000000000094d */ /* 0x000fea0003800000 */
[----:B--2---:R-:W0:Y:S04]  /*6610*/  LDS R5, [R48] ;  /* 0x0000000030057984 */ /* 0x004e280000000800 */
[----:B0-----:R-:W-:Y:S01]  /*6620*/  STG.E desc[UR44][R2.64], R5 ;  /* 0x0000000502007986 */ /* 0x001fe2000c10192c */
[----:B------:R-:W-:Y:S05]  /*6630*/  EXIT ;  /* 0x000000000000794d */ /* 0x000fea0003800000 */
.L_x_2:
[----:B------:R-:W-:-:S00]  /*6640*/  BRA `(.L_x_2) ;  /* 0xfffffffc00fc7947 */ /* 0x000fc0000383ffff */
[----:B------:R-:W-:-:S00]  /*6650*/  NOP ;  /* 0x0000000000007918 */ /* 0x000fc00000000000 */
        /* <DEDUP_REMOVED lines=10> */
.L_x_3:


//--------------------- .nv.global.init           --------------------------
	.section	.nv.global.init,"aw",@progbits
.nv.global.init:
	.type		_$_str,@object
	.size		_$_str,(.L_0 - _$_str)
_$_str:
        /*0000*/ 	.byte	0x5f, 0x5f, 0x43, 0x55, 0x44, 0x41, 0x5f, 0x46, 0x54, 0x5a, 0x00
.L_0:


//--------------------- .nv.shared.attn_fwd       --------------------------
	.section	.nv.shared.attn_fwd,"aw",@nobits
	.sectionflags	@""
	.align	16
	.zero		1024


//--------------------- .nv.shared.reserved.0     --------------------------
	.section	.nv.shared.reserved.0,"aw",@nobits
	.weak		__nv_reservedSMEM_offset_0_alias
	.size		__nv_reservedSMEM_offset_0_alias, 0, 0
	.other		__nv_reservedSMEM_offset_0_alias,@"STO_CUDA_RESERVED_SHARED STV_DEFAULT"
__nv_reservedSMEM_offset_0_alias:
	.zero		0


//--------------------- .nv.constant0.attn_fwd    --------------------------
	.section	.nv.constant0.attn_fwd,"a",@progbits
	.sectionflags	@""
	.align	4
.nv.constant0.attn_fwd:
	.zero		664


//--------------------- SYMBOLS --------------------------

	.type		.nv.reservedSmem.offset0,@object
	.size		.nv.reservedSmem.offset0,0x4
